//
// Generated by NVIDIA NVVM Compiler
//
// Compiler Build ID: CL-36424714
// Cuda compilation tools, release 13.0, V13.0.88
// Based on NVVM 20.0.0
//

.version 9.0
.target sm_100
.address_size 64

	// .globl	_ZN5cntns20mat_randomize_kernelEPfffii
.global .align 4 .b8 precalc_xorwow_matrix[102400];
.global .align 4 .b8 precalc_xorwow_offset_matrix[102400];
.global .align 4 .b8 mrg32k3aM1[2304];
.global .align 4 .b8 mrg32k3aM2[2304];
.global .align 4 .b8 mrg32k3aM1SubSeq[2016];
.global .align 4 .b8 mrg32k3aM2SubSeq[2016];
.global .align 4 .b8 mrg32k3aM1Seq[2304];
.global .align 4 .b8 mrg32k3aM2Seq[2304];
.const .align 8 .b8 __cr_lgamma_table[72];

.visible .entry _ZN5cntns20mat_randomize_kernelEPfffii(
	.param .u64 .ptr .align 1 _ZN5cntns20mat_randomize_kernelEPfffii_param_0,
	.param .f32 _ZN5cntns20mat_randomize_kernelEPfffii_param_1,
	.param .f32 _ZN5cntns20mat_randomize_kernelEPfffii_param_2,
	.param .u32 _ZN5cntns20mat_randomize_kernelEPfffii_param_3,
	.param .u32 _ZN5cntns20mat_randomize_kernelEPfffii_param_4
)
{
	.reg .pred 	%p<4>;
	.reg .b32 	%r<29>;
	.reg .b32 	%f<7>;
	.reg .b64 	%rd<11>;

	ld.param.u64 	%rd2, [_ZN5cntns20mat_randomize_kernelEPfffii_param_0];
	ld.param.f32 	%f1, [_ZN5cntns20mat_randomize_kernelEPfffii_param_1];
	ld.param.f32 	%f2, [_ZN5cntns20mat_randomize_kernelEPfffii_param_2];
	ld.param.u32 	%r4, [_ZN5cntns20mat_randomize_kernelEPfffii_param_3];
	ld.param.u32 	%r3, [_ZN5cntns20mat_randomize_kernelEPfffii_param_4];
	mov.u32 	%r5, %ctaid.y;
	mov.u32 	%r6, %ntid.y;
	mov.u32 	%r7, %tid.y;
	mad.lo.s32 	%r1, %r5, %r6, %r7;
	mov.u32 	%r8, %ctaid.x;
	mov.u32 	%r9, %ntid.x;
	mov.u32 	%r10, %tid.x;
	mad.lo.s32 	%r2, %r8, %r9, %r10;
	// begin inline asm
	mov.u64 	%rd3, %clock64;
	// end inline asm
	setp.ge.u32 	%p1, %r1, %r4;
	setp.ge.u32 	%p2, %r2, %r3;
	or.pred  	%p3, %p1, %p2;
	@%p3 bra 	$L__BB0_2;
	cvt.u64.u32 	%rd4, %r2;
	cvt.u64.u32 	%rd5, %r1;
	add.s64 	%rd6, %rd4, %rd5;
	add.s64 	%rd7, %rd6, %rd3;
	{ .reg .b32 tmp; mov.b64 {tmp, %r11}, %rd7; }
	xor.b32  	%r12, %r11, -136515619;
	cvt.u32.u64 	%r13, %rd7;
	xor.b32  	%r14, %r13, -1429050551;
	mul.lo.s32 	%r15, %r14, 1099087573;
	add.s32 	%r16, %r15, 5783321;
	add.s32 	%r17, %r15, 123456789;
	cvta.to.global.u64 	%rd8, %rd2;
	shr.u32 	%r18, %r17, 2;
	xor.b32  	%r19, %r18, %r17;
	shl.b32 	%r20, %r16, 4;
	shl.b32 	%r21, %r19, 1;
	xor.b32  	%r22, %r20, %r21;
	xor.b32  	%r23, %r22, %r16;
	xor.b32  	%r24, %r23, %r19;
	mad.lo.s32 	%r25, %r12, -1703105765, %r15;
	add.s32 	%r26, %r25, %r24;
	add.s32 	%r27, %r26, 6977678;
	cvt.rn.f32.u32 	%f3, %r27;
	fma.rn.f32 	%f4, %f3, 0f2F800000, 0f2F000000;
	sub.f32 	%f5, %f2, %f1;
	fma.rn.f32 	%f6, %f5, %f4, %f1;
	mad.lo.s32 	%r28, %r3, %r1, %r2;
	mul.wide.u32 	%rd9, %r28, 4;
	add.s64 	%rd10, %rd8, %rd9;
	st.global.f32 	[%rd10], %f6;
$L__BB0_2:
	ret;

}
	// .globl	_ZN5cntns15mat_fill_kernelEPffii
.visible .entry _ZN5cntns15mat_fill_kernelEPffii(
	.param .u64 .ptr .align 1 _ZN5cntns15mat_fill_kernelEPffii_param_0,
	.param .f32 _ZN5cntns15mat_fill_kernelEPffii_param_1,
	.param .u32 _ZN5cntns15mat_fill_kernelEPffii_param_2,
	.param .u32 _ZN5cntns15mat_fill_kernelEPffii_param_3
)
{
	.reg .pred 	%p<4>;
	.reg .b32 	%r<12>;
	.reg .b32 	%f<2>;
	.reg .b64 	%rd<5>;

	ld.param.u64 	%rd1, [_ZN5cntns15mat_fill_kernelEPffii_param_0];
	ld.param.f32 	%f1, [_ZN5cntns15mat_fill_kernelEPffii_param_1];
	ld.param.u32 	%r4, [_ZN5cntns15mat_fill_kernelEPffii_param_2];
	ld.param.u32 	%r3, [_ZN5cntns15mat_fill_kernelEPffii_param_3];
	mov.u32 	%r5, %ctaid.y;
	mov.u32 	%r6, %ntid.y;
	mov.u32 	%r7, %tid.y;
	mad.lo.s32 	%r1, %r5, %r6, %r7;
	mov.u32 	%r8, %ctaid.x;
	mov.u32 	%r9, %ntid.x;
	mov.u32 	%r10, %tid.x;
	mad.lo.s32 	%r2, %r8, %r9, %r10;
	setp.ge.u32 	%p1, %r1, %r4;
	setp.ge.u32 	%p2, %r2, %r3;
	or.pred  	%p3, %p1, %p2;
	@%p3 bra 	$L__BB1_2;
	cvta.to.global.u64 	%rd2, %rd1;
	mad.lo.s32 	%r11, %r3, %r1, %r2;
	mul.wide.u32 	%rd3, %r11, 4;
	add.s64 	%rd4, %rd2, %rd3;
	st.global.f32 	[%rd4], %f1;
$L__BB1_2:
	ret;

}
	// .globl	_ZN5cntns14mat_add_kernelEPKfS1_Pfii
.visible .entry _ZN5cntns14mat_add_kernelEPKfS1_Pfii(
	.param .u64 .ptr .align 1 _ZN5cntns14mat_add_kernelEPKfS1_Pfii_param_0,
	.param .u64 .ptr .align 1 _ZN5cntns14mat_add_kernelEPKfS1_Pfii_param_1,
	.param .u64 .ptr .align 1 _ZN5cntns14mat_add_kernelEPKfS1_Pfii_param_2,
	.param .u32 _ZN5cntns14mat_add_kernelEPKfS1_Pfii_param_3,
	.param .u32 _ZN5cntns14mat_add_kernelEPKfS1_Pfii_param_4
)
{
	.reg .pred 	%p<4>;
	.reg .b32 	%r<12>;
	.reg .b32 	%f<4>;
	.reg .b64 	%rd<11>;

	ld.param.u64 	%rd1, [_ZN5cntns14mat_add_kernelEPKfS1_Pfii_param_0];
	ld.param.u64 	%rd2, [_ZN5cntns14mat_add_kernelEPKfS1_Pfii_param_1];
	ld.param.u64 	%rd3, [_ZN5cntns14mat_add_kernelEPKfS1_Pfii_param_2];
	ld.param.u32 	%r4, [_ZN5cntns14mat_add_kernelEPKfS1_Pfii_param_3];
	ld.param.u32 	%r3, [_ZN5cntns14mat_add_kernelEPKfS1_Pfii_param_4];
	mov.u32 	%r5, %ctaid.y;
	mov.u32 	%r6, %ntid.y;
	mov.u32 	%r7, %tid.y;
	mad.lo.s32 	%r1, %r5, %r6, %r7;
	mov.u32 	%r8, %ctaid.x;
	mov.u32 	%r9, %ntid.x;
	mov.u32 	%r10, %tid.x;
	mad.lo.s32 	%r2, %r8, %r9, %r10;
	setp.ge.u32 	%p1, %r1, %r4;
	setp.ge.u32 	%p2, %r2, %r3;
	or.pred  	%p3, %p1, %p2;
	@%p3 bra 	$L__BB2_2;
	cvta.to.global.u64 	%rd4, %rd1;
	cvta.to.global.u64 	%rd5, %rd2;
	cvta.to.global.u64 	%rd6, %rd3;
	mad.lo.s32 	%r11, %r3, %r1, %r2;
	mul.wide.u32 	%rd7, %r11, 4;
	add.s64 	%rd8, %rd4, %rd7;
	ld.global.f32 	%f1, [%rd8];
	add.s64 	%rd9, %rd5, %rd7;
	ld.global.f32 	%f2, [%rd9];
	add.f32 	%f3, %f1, %f2;
	add.s64 	%rd10, %rd6, %rd7;
	st.global.f32 	[%rd10], %f3;
$L__BB2_2:
	ret;

}
	// .globl	_ZN5cntns16transpose_kernelEPKfPfii
.visible .entry _ZN5cntns16transpose_kernelEPKfPfii(
	.param .u64 .ptr .align 1 _ZN5cntns16transpose_kernelEPKfPfii_param_0,
	.param .u64 .ptr .align 1 _ZN5cntns16transpose_kernelEPKfPfii_param_1,
	.param .u32 _ZN5cntns16transpose_kernelEPKfPfii_param_2,
	.param .u32 _ZN5cntns16transpose_kernelEPKfPfii_param_3
)
{
	.reg .pred 	%p<4>;
	.reg .b32 	%r<13>;
	.reg .b32 	%f<2>;
	.reg .b64 	%rd<9>;

	ld.param.u64 	%rd1, [_ZN5cntns16transpose_kernelEPKfPfii_param_0];
	ld.param.u64 	%rd2, [_ZN5cntns16transpose_kernelEPKfPfii_param_1];
	ld.param.u32 	%r3, [_ZN5cntns16transpose_kernelEPKfPfii_param_2];
	ld.param.u32 	%r4, [_ZN5cntns16transpose_kernelEPKfPfii_param_3];
	mov.u32 	%r5, %ctaid.y;
	mov.u32 	%r6, %ntid.y;
	mov.u32 	%r7, %tid.y;
	mad.lo.s32 	%r1, %r5, %r6, %r7;
	mov.u32 	%r8, %ctaid.x;
	mov.u32 	%r9, %ntid.x;
	mov.u32 	%r10, %tid.x;
	mad.lo.s32 	%r2, %r8, %r9, %r10;
	setp.ge.u32 	%p1, %r1, %r3;
	setp.ge.u32 	%p2, %r2, %r4;
	or.pred  	%p3, %p1, %p2;
	@%p3 bra 	$L__BB3_2;
	cvta.to.global.u64 	%rd3, %rd1;
	cvta.to.global.u64 	%rd4, %rd2;
	mad.lo.s32 	%r11, %r4, %r1, %r2;
	mul.wide.u32 	%rd5, %r11, 4;
	add.s64 	%rd6, %rd3, %rd5;
	ld.global.f32 	%f1, [%rd6];
	mad.lo.s32 	%r12, %r3, %r2, %r1;
	mul.wide.u32 	%rd7, %r12, 4;
	add.s64 	%rd8, %rd4, %rd7;
	st.global.f32 	[%rd8], %f1;
$L__BB3_2:
	ret;

}
	// .globl	_ZN5cntns28mat_outer_product_add_kernelEPfPKfS2_ii
.visible .entry _ZN5cntns28mat_outer_product_add_kernelEPfPKfS2_ii(
	.param .u64 .ptr .align 1 _ZN5cntns28mat_outer_product_add_kernelEPfPKfS2_ii_param_0,
	.param .u64 .ptr .align 1 _ZN5cntns28mat_outer_product_add_kernelEPfPKfS2_ii_param_1,
	.param .u64 .ptr .align 1 _ZN5cntns28mat_outer_product_add_kernelEPfPKfS2_ii_param_2,
	.param .u32 _ZN5cntns28mat_outer_product_add_kernelEPfPKfS2_ii_param_3,
	.param .u32 _ZN5cntns28mat_outer_product_add_kernelEPfPKfS2_ii_param_4
)
{
	.reg .pred 	%p<4>;
	.reg .b32 	%r<12>;
	.reg .b32 	%f<5>;
	.reg .b64 	%rd<13>;

	ld.param.u64 	%rd1, [_ZN5cntns28mat_outer_product_add_kernelEPfPKfS2_ii_param_0];
	ld.param.u64 	%rd2, [_ZN5cntns28mat_outer_product_add_kernelEPfPKfS2_ii_param_1];
	ld.param.u64 	%rd3, [_ZN5cntns28mat_outer_product_add_kernelEPfPKfS2_ii_param_2];
	ld.param.u32 	%r4, [_ZN5cntns28mat_outer_product_add_kernelEPfPKfS2_ii_param_3];
	ld.param.u32 	%r3, [_ZN5cntns28mat_outer_product_add_kernelEPfPKfS2_ii_param_4];
	mov.u32 	%r5, %ctaid.y;
	mov.u32 	%r6, %ntid.y;
	mov.u32 	%r7, %tid.y;
	mad.lo.s32 	%r1, %r5, %r6, %r7;
	mov.u32 	%r8, %ctaid.x;
	mov.u32 	%r9, %ntid.x;
	mov.u32 	%r10, %tid.x;
	mad.lo.s32 	%r2, %r8, %r9, %r10;
	setp.ge.u32 	%p1, %r1, %r4;
	setp.ge.u32 	%p2, %r2, %r3;
	or.pred  	%p3, %p1, %p2;
	@%p3 bra 	$L__BB4_2;
	cvta.to.global.u64 	%rd4, %rd2;
	cvta.to.global.u64 	%rd5, %rd3;
	cvta.to.global.u64 	%rd6, %rd1;
	mul.wide.u32 	%rd7, %r1, 4;
	add.s64 	%rd8, %rd4, %rd7;
	ld.global.f32 	%f1, [%rd8];
	mul.wide.u32 	%rd9, %r2, 4;
	add.s64 	%rd10, %rd5, %rd9;
	ld.global.f32 	%f2, [%rd10];
	mad.lo.s32 	%r11, %r3, %r1, %r2;
	mul.wide.u32 	%rd11, %r11, 4;
	add.s64 	%rd12, %rd6, %rd11;
	ld.global.f32 	%f3, [%rd12];
	fma.rn.f32 	%f4, %f1, %f2, %f3;
	st.global.f32 	[%rd12], %f4;
$L__BB4_2:
	ret;

}
	// .globl	_ZN5cntns14mat_sub_kernelEPKfS1_Pfii
.visible .entry _ZN5cntns14mat_sub_kernelEPKfS1_Pfii(
	.param .u64 .ptr .align 1 _ZN5cntns14mat_sub_kernelEPKfS1_Pfii_param_0,
	.param .u64 .ptr .align 1 _ZN5cntns14mat_sub_kernelEPKfS1_Pfii_param_1,
	.param .u64 .ptr .align 1 _ZN5cntns14mat_sub_kernelEPKfS1_Pfii_param_2,
	.param .u32 _ZN5cntns14mat_sub_kernelEPKfS1_Pfii_param_3,
	.param .u32 _ZN5cntns14mat_sub_kernelEPKfS1_Pfii_param_4
)
{
	.reg .pred 	%p<4>;
	.reg .b32 	%r<12>;
	.reg .b32 	%f<4>;
	.reg .b64 	%rd<11>;

	ld.param.u64 	%rd1, [_ZN5cntns14mat_sub_kernelEPKfS1_Pfii_param_0];
	ld.param.u64 	%rd2, [_ZN5cntns14mat_sub_kernelEPKfS1_Pfii_param_1];
	ld.param.u64 	%rd3, [_ZN5cntns14mat_sub_kernelEPKfS1_Pfii_param_2];
	ld.param.u32 	%r4, [_ZN5cntns14mat_sub_kernelEPKfS1_Pfii_param_3];
	ld.param.u32 	%r3, [_ZN5cntns14mat_sub_kernelEPKfS1_Pfii_param_4];
	mov.u32 	%r5, %ctaid.y;
	mov.u32 	%r6, %ntid.y;
	mov.u32 	%r7, %tid.y;
	mad.lo.s32 	%r1, %r5, %r6, %r7;
	mov.u32 	%r8, %ctaid.x;
	mov.u32 	%r9, %ntid.x;
	mov.u32 	%r10, %tid.x;
	mad.lo.s32 	%r2, %r8, %r9, %r10;
	setp.ge.u32 	%p1, %r1, %r4;
	setp.ge.u32 	%p2, %r2, %r3;
	or.pred  	%p3, %p1, %p2;
	@%p3 bra 	$L__BB5_2;
	cvta.to.global.u64 	%rd4, %rd1;
	cvta.to.global.u64 	%rd5, %rd2;
	cvta.to.global.u64 	%rd6, %rd3;
	mad.lo.s32 	%r11, %r3, %r1, %r2;
	mul.wide.u32 	%rd7, %r11, 4;
	add.s64 	%rd8, %rd4, %rd7;
	ld.global.f32 	%f1, [%rd8];
	add.s64 	%rd9, %rd5, %rd7;
	ld.global.f32 	%f2, [%rd9];
	sub.f32 	%f3, %f1, %f2;
	add.s64 	%rd10, %rd6, %rd7;
	st.global.f32 	[%rd10], %f3;
$L__BB5_2:
	ret;

}
	// .globl	_ZN5cntns14mat_mul_kernelEPKfS1_Pfii
.visible .entry _ZN5cntns14mat_mul_kernelEPKfS1_Pfii(
	.param .u64 .ptr .align 1 _ZN5cntns14mat_mul_kernelEPKfS1_Pfii_param_0,
	.param .u64 .ptr .align 1 _ZN5cntns14mat_mul_kernelEPKfS1_Pfii_param_1,
	.param .u64 .ptr .align 1 _ZN5cntns14mat_mul_kernelEPKfS1_Pfii_param_2,
	.param .u32 _ZN5cntns14mat_mul_kernelEPKfS1_Pfii_param_3,
	.param .u32 _ZN5cntns14mat_mul_kernelEPKfS1_Pfii_param_4
)
{
	.reg .pred 	%p<4>;
	.reg .b32 	%r<12>;
	.reg .b32 	%f<4>;
	.reg .b64 	%rd<11>;

	ld.param.u64 	%rd1, [_ZN5cntns14mat_mul_kernelEPKfS1_Pfii_param_0];
	ld.param.u64 	%rd2, [_ZN5cntns14mat_mul_kernelEPKfS1_Pfii_param_1];
	ld.param.u64 	%rd3, [_ZN5cntns14mat_mul_kernelEPKfS1_Pfii_param_2];
	ld.param.u32 	%r4, [_ZN5cntns14mat_mul_kernelEPKfS1_Pfii_param_3];
	ld.param.u32 	%r3, [_ZN5cntns14mat_mul_kernelEPKfS1_Pfii_param_4];
	mov.u32 	%r5, %ctaid.y;
	mov.u32 	%r6, %ntid.y;
	mov.u32 	%r7, %tid.y;
	mad.lo.s32 	%r1, %r5, %r6, %r7;
	mov.u32 	%r8, %ctaid.x;
	mov.u32 	%r9, %ntid.x;
	mov.u32 	%r10, %tid.x;
	mad.lo.s32 	%r2, %r8, %r9, %r10;
	setp.ge.u32 	%p1, %r1, %r4;
	setp.ge.u32 	%p2, %r2, %r3;
	or.pred  	%p3, %p1, %p2;
	@%p3 bra 	$L__BB6_2;
	cvta.to.global.u64 	%rd4, %rd1;
	cvta.to.global.u64 	%rd5, %rd2;
	cvta.to.global.u64 	%rd6, %rd3;
	mad.lo.s32 	%r11, %r3, %r1, %r2;
	mul.wide.u32 	%rd7, %r11, 4;
	add.s64 	%rd8, %rd4, %rd7;
	ld.global.f32 	%f1, [%rd8];
	add.s64 	%rd9, %rd5, %rd7;
	ld.global.f32 	%f2, [%rd9];
	mul.f32 	%f3, %f1, %f2;
	add.s64 	%rd10, %rd6, %rd7;
	st.global.f32 	[%rd10], %f3;
$L__BB6_2:
	ret;

}
	// .globl	_ZN5cntns17mat_scalar_kernelEPKffPfii
.visible .entry _ZN5cntns17mat_scalar_kernelEPKffPfii(
	.param .u64 .ptr .align 1 _ZN5cntns17mat_scalar_kernelEPKffPfii_param_0,
	.param .f32 _ZN5cntns17mat_scalar_kernelEPKffPfii_param_1,
	.param .u64 .ptr .align 1 _ZN5cntns17mat_scalar_kernelEPKffPfii_param_2,
	.param .u32 _ZN5cntns17mat_scalar_kernelEPKffPfii_param_3,
	.param .u32 _ZN5cntns17mat_scalar_kernelEPKffPfii_param_4
)
{
	.reg .pred 	%p<4>;
	.reg .b32 	%r<12>;
	.reg .b32 	%f<4>;
	.reg .b64 	%rd<8>;

	ld.param.u64 	%rd1, [_ZN5cntns17mat_scalar_kernelEPKffPfii_param_0];
	ld.param.f32 	%f1, [_ZN5cntns17mat_scalar_kernelEPKffPfii_param_1];
	ld.param.u64 	%rd2, [_ZN5cntns17mat_scalar_kernelEPKffPfii_param_2];
	ld.param.u32 	%r4, [_ZN5cntns17mat_scalar_kernelEPKffPfii_param_3];
	ld.param.u32 	%r3, [_ZN5cntns17mat_scalar_kernelEPKffPfii_param_4];
	mov.u32 	%r5, %ctaid.y;
	mov.u32 	%r6, %ntid.y;
	mov.u32 	%r7, %tid.y;
	mad.lo.s32 	%r1, %r5, %r6, %r7;
	mov.u32 	%r8, %ctaid.x;
	mov.u32 	%r9, %ntid.x;
	mov.u32 	%r10, %tid.x;
	mad.lo.s32 	%r2, %r8, %r9, %r10;
	setp.ge.u32 	%p1, %r1, %r4;
	setp.ge.u32 	%p2, %r2, %r3;
	or.pred  	%p3, %p1, %p2;
	@%p3 bra 	$L__BB7_2;
	cvta.to.global.u64 	%rd3, %rd1;
	cvta.to.global.u64 	%rd4, %rd2;
	mad.lo.s32 	%r11, %r3, %r1, %r2;
	mul.wide.u32 	%rd5, %r11, 4;
	add.s64 	%rd6, %rd3, %rd5;
	ld.global.f32 	%f2, [%rd6];
	mul.f32 	%f3, %f1, %f2;
	add.s64 	%rd7, %rd4, %rd5;
	st.global.f32 	[%rd7], %f3;
$L__BB7_2:
	ret;

}
	// .globl	_ZN5cntns20mat_scalar_eq_kernelEPffii
.visible .entry _ZN5cntns20mat_scalar_eq_kernelEPffii(
	.param .u64 .ptr .align 1 _ZN5cntns20mat_scalar_eq_kernelEPffii_param_0,
	.param .f32 _ZN5cntns20mat_scalar_eq_kernelEPffii_param_1,
	.param .u32 _ZN5cntns20mat_scalar_eq_kernelEPffii_param_2,
	.param .u32 _ZN5cntns20mat_scalar_eq_kernelEPffii_param_3
)
{
	.reg .pred 	%p<4>;
	.reg .b32 	%r<12>;
	.reg .b32 	%f<4>;
	.reg .b64 	%rd<5>;

	ld.param.u64 	%rd1, [_ZN5cntns20mat_scalar_eq_kernelEPffii_param_0];
	ld.param.f32 	%f1, [_ZN5cntns20mat_scalar_eq_kernelEPffii_param_1];
	ld.param.u32 	%r4, [_ZN5cntns20mat_scalar_eq_kernelEPffii_param_2];
	ld.param.u32 	%r3, [_ZN5cntns20mat_scalar_eq_kernelEPffii_param_3];
	mov.u32 	%r5, %ctaid.y;
	mov.u32 	%r6, %ntid.y;
	mov.u32 	%r7, %tid.y;
	mad.lo.s32 	%r1, %r5, %r6, %r7;
	mov.u32 	%r8, %ctaid.x;
	mov.u32 	%r9, %ntid.x;
	mov.u32 	%r10, %tid.x;
	mad.lo.s32 	%r2, %r8, %r9, %r10;
	setp.ge.u32 	%p1, %r1, %r4;
	setp.ge.u32 	%p2, %r2, %r3;
	or.pred  	%p3, %p1, %p2;
	@%p3 bra 	$L__BB8_2;
	cvta.to.global.u64 	%rd2, %rd1;
	mad.lo.s32 	%r11, %r3, %r1, %r2;
	mul.wide.u32 	%rd3, %r11, 4;
	add.s64 	%rd4, %rd2, %rd3;
	ld.global.f32 	%f2, [%rd4];
	mul.f32 	%f3, %f1, %f2;
	st.global.f32 	[%rd4], %f3;
$L__BB8_2:
	ret;

}
	// .globl	_ZN5cntns18mat_vec_mul_kernelEPKfS1_Pfii
.visible .entry _ZN5cntns18mat_vec_mul_kernelEPKfS1_Pfii(
	.param .u64 .ptr .align 1 _ZN5cntns18mat_vec_mul_kernelEPKfS1_Pfii_param_0,
	.param .u64 .ptr .align 1 _ZN5cntns18mat_vec_mul_kernelEPKfS1_Pfii_param_1,
	.param .u64 .ptr .align 1 _ZN5cntns18mat_vec_mul_kernelEPKfS1_Pfii_param_2,
	.param .u32 _ZN5cntns18mat_vec_mul_kernelEPKfS1_Pfii_param_3,
	.param .u32 _ZN5cntns18mat_vec_mul_kernelEPKfS1_Pfii_param_4
)
{
	.reg .pred 	%p<11>;
	.reg .b32 	%r<61>;
	.reg .b32 	%f<112>;
	.reg .b64 	%rd<78>;

	ld.param.u64 	%rd7, [_ZN5cntns18mat_vec_mul_kernelEPKfS1_Pfii_param_0];
	ld.param.u64 	%rd8, [_ZN5cntns18mat_vec_mul_kernelEPKfS1_Pfii_param_1];
	ld.param.u64 	%rd6, [_ZN5cntns18mat_vec_mul_kernelEPKfS1_Pfii_param_2];
	ld.param.u32 	%r21, [_ZN5cntns18mat_vec_mul_kernelEPKfS1_Pfii_param_3];
	ld.param.u32 	%r20, [_ZN5cntns18mat_vec_mul_kernelEPKfS1_Pfii_param_4];
	cvta.to.global.u64 	%rd1, %rd8;
	cvta.to.global.u64 	%rd2, %rd7;
	mov.u32 	%r22, %ctaid.x;
	mov.u32 	%r23, %ntid.x;
	mov.u32 	%r24, %tid.x;
	mad.lo.s32 	%r1, %r22, %r23, %r24;
	setp.ge.u32 	%p1, %r1, %r21;
	@%p1 bra 	$L__BB9_15;
	setp.lt.s32 	%p2, %r20, 1;
	mov.f32 	%f111, 0f00000000;
	@%p2 bra 	$L__BB9_14;
	mul.lo.s32 	%r2, %r20, %r1;
	and.b32  	%r3, %r20, 15;
	setp.lt.u32 	%p3, %r20, 16;
	mov.f32 	%f111, 0f00000000;
	mov.b32 	%r57, 0;
	@%p3 bra 	$L__BB9_5;
	and.b32  	%r57, %r20, 2147483632;
	mov.f32 	%f111, 0f00000000;
	mov.b32 	%r55, 0;
$L__BB9_4:
	.pragma "nounroll";
	add.s32 	%r27, %r55, %r2;
	mul.wide.u32 	%rd9, %r27, 4;
	add.s64 	%rd10, %rd2, %rd9;
	ld.global.f32 	%f18, [%rd10];
	mul.wide.u32 	%rd11, %r55, 4;
	add.s64 	%rd12, %rd1, %rd11;
	ld.global.f32 	%f19, [%rd12];
	fma.rn.f32 	%f20, %f18, %f19, %f111;
	add.s32 	%r28, %r27, 1;
	mul.wide.u32 	%rd13, %r28, 4;
	add.s64 	%rd14, %rd2, %rd13;
	ld.global.f32 	%f21, [%rd14];
	ld.global.f32 	%f22, [%rd12+4];
	fma.rn.f32 	%f23, %f21, %f22, %f20;
	add.s32 	%r29, %r27, 2;
	mul.wide.u32 	%rd15, %r29, 4;
	add.s64 	%rd16, %rd2, %rd15;
	ld.global.f32 	%f24, [%rd16];
	ld.global.f32 	%f25, [%rd12+8];
	fma.rn.f32 	%f26, %f24, %f25, %f23;
	add.s32 	%r30, %r27, 3;
	mul.wide.u32 	%rd17, %r30, 4;
	add.s64 	%rd18, %rd2, %rd17;
	ld.global.f32 	%f27, [%rd18];
	ld.global.f32 	%f28, [%rd12+12];
	fma.rn.f32 	%f29, %f27, %f28, %f26;
	add.s32 	%r31, %r27, 4;
	mul.wide.u32 	%rd19, %r31, 4;
	add.s64 	%rd20, %rd2, %rd19;
	ld.global.f32 	%f30, [%rd20];
	ld.global.f32 	%f31, [%rd12+16];
	fma.rn.f32 	%f32, %f30, %f31, %f29;
	add.s32 	%r32, %r27, 5;
	mul.wide.u32 	%rd21, %r32, 4;
	add.s64 	%rd22, %rd2, %rd21;
	ld.global.f32 	%f33, [%rd22];
	ld.global.f32 	%f34, [%rd12+20];
	fma.rn.f32 	%f35, %f33, %f34, %f32;
	add.s32 	%r33, %r27, 6;
	mul.wide.u32 	%rd23, %r33, 4;
	add.s64 	%rd24, %rd2, %rd23;
	ld.global.f32 	%f36, [%rd24];
	ld.global.f32 	%f37, [%rd12+24];
	fma.rn.f32 	%f38, %f36, %f37, %f35;
	add.s32 	%r34, %r27, 7;
	mul.wide.u32 	%rd25, %r34, 4;
	add.s64 	%rd26, %rd2, %rd25;
	ld.global.f32 	%f39, [%rd26];
	ld.global.f32 	%f40, [%rd12+28];
	fma.rn.f32 	%f41, %f39, %f40, %f38;
	add.s32 	%r35, %r27, 8;
	mul.wide.u32 	%rd27, %r35, 4;
	add.s64 	%rd28, %rd2, %rd27;
	ld.global.f32 	%f42, [%rd28];
	ld.global.f32 	%f43, [%rd12+32];
	fma.rn.f32 	%f44, %f42, %f43, %f41;
	add.s32 	%r36, %r27, 9;
	mul.wide.u32 	%rd29, %r36, 4;
	add.s64 	%rd30, %rd2, %rd29;
	ld.global.f32 	%f45, [%rd30];
	ld.global.f32 	%f46, [%rd12+36];
	fma.rn.f32 	%f47, %f45, %f46, %f44;
	add.s32 	%r37, %r27, 10;
	mul.wide.u32 	%rd31, %r37, 4;
	add.s64 	%rd32, %rd2, %rd31;
	ld.global.f32 	%f48, [%rd32];
	ld.global.f32 	%f49, [%rd12+40];
	fma.rn.f32 	%f50, %f48, %f49, %f47;
	add.s32 	%r38, %r27, 11;
	mul.wide.u32 	%rd33, %r38, 4;
	add.s64 	%rd34, %rd2, %rd33;
	ld.global.f32 	%f51, [%rd34];
	ld.global.f32 	%f52, [%rd12+44];
	fma.rn.f32 	%f53, %f51, %f52, %f50;
	add.s32 	%r39, %r27, 12;
	mul.wide.u32 	%rd35, %r39, 4;
	add.s64 	%rd36, %rd2, %rd35;
	ld.global.f32 	%f54, [%rd36];
	ld.global.f32 	%f55, [%rd12+48];
	fma.rn.f32 	%f56, %f54, %f55, %f53;
	add.s32 	%r40, %r27, 13;
	mul.wide.u32 	%rd37, %r40, 4;
	add.s64 	%rd38, %rd2, %rd37;
	ld.global.f32 	%f57, [%rd38];
	ld.global.f32 	%f58, [%rd12+52];
	fma.rn.f32 	%f59, %f57, %f58, %f56;
	add.s32 	%r41, %r27, 14;
	mul.wide.u32 	%rd39, %r41, 4;
	add.s64 	%rd40, %rd2, %rd39;
	ld.global.f32 	%f60, [%rd40];
	ld.global.f32 	%f61, [%rd12+56];
	fma.rn.f32 	%f62, %f60, %f61, %f59;
	add.s32 	%r42, %r27, 15;
	mul.wide.u32 	%rd41, %r42, 4;
	add.s64 	%rd42, %rd2, %rd41;
	ld.global.f32 	%f63, [%rd42];
	ld.global.f32 	%f64, [%rd12+60];
	fma.rn.f32 	%f111, %f63, %f64, %f62;
	add.s32 	%r55, %r55, 16;
	setp.ne.s32 	%p4, %r55, %r57;
	@%p4 bra 	$L__BB9_4;
$L__BB9_5:
	setp.eq.s32 	%p5, %r3, 0;
	@%p5 bra 	$L__BB9_14;
	and.b32  	%r8, %r20, 7;
	setp.lt.u32 	%p6, %r3, 8;
	@%p6 bra 	$L__BB9_8;
	add.s32 	%r43, %r57, %r2;
	mul.wide.u32 	%rd43, %r43, 4;
	add.s64 	%rd44, %rd2, %rd43;
	ld.global.f32 	%f66, [%rd44];
	mul.wide.u32 	%rd45, %r57, 4;
	add.s64 	%rd46, %rd1, %rd45;
	ld.global.f32 	%f67, [%rd46];
	fma.rn.f32 	%f68, %f66, %f67, %f111;
	add.s32 	%r44, %r43, 1;
	mul.wide.u32 	%rd47, %r44, 4;
	add.s64 	%rd48, %rd2, %rd47;
	ld.global.f32 	%f69, [%rd48];
	ld.global.f32 	%f70, [%rd46+4];
	fma.rn.f32 	%f71, %f69, %f70, %f68;
	add.s32 	%r45, %r43, 2;
	mul.wide.u32 	%rd49, %r45, 4;
	add.s64 	%rd50, %rd2, %rd49;
	ld.global.f32 	%f72, [%rd50];
	ld.global.f32 	%f73, [%rd46+8];
	fma.rn.f32 	%f74, %f72, %f73, %f71;
	add.s32 	%r46, %r43, 3;
	mul.wide.u32 	%rd51, %r46, 4;
	add.s64 	%rd52, %rd2, %rd51;
	ld.global.f32 	%f75, [%rd52];
	ld.global.f32 	%f76, [%rd46+12];
	fma.rn.f32 	%f77, %f75, %f76, %f74;
	add.s32 	%r47, %r43, 4;
	mul.wide.u32 	%rd53, %r47, 4;
	add.s64 	%rd54, %rd2, %rd53;
	ld.global.f32 	%f78, [%rd54];
	ld.global.f32 	%f79, [%rd46+16];
	fma.rn.f32 	%f80, %f78, %f79, %f77;
	add.s32 	%r48, %r43, 5;
	mul.wide.u32 	%rd55, %r48, 4;
	add.s64 	%rd56, %rd2, %rd55;
	ld.global.f32 	%f81, [%rd56];
	ld.global.f32 	%f82, [%rd46+20];
	fma.rn.f32 	%f83, %f81, %f82, %f80;
	add.s32 	%r49, %r43, 6;
	mul.wide.u32 	%rd57, %r49, 4;
	add.s64 	%rd58, %rd2, %rd57;
	ld.global.f32 	%f84, [%rd58];
	ld.global.f32 	%f85, [%rd46+24];
	fma.rn.f32 	%f86, %f84, %f85, %f83;
	add.s32 	%r50, %r43, 7;
	mul.wide.u32 	%rd59, %r50, 4;
	add.s64 	%rd60, %rd2, %rd59;
	ld.global.f32 	%f87, [%rd60];
	ld.global.f32 	%f88, [%rd46+28];
	fma.rn.f32 	%f111, %f87, %f88, %f86;
	add.s32 	%r57, %r57, 8;
$L__BB9_8:
	setp.eq.s32 	%p7, %r8, 0;
	@%p7 bra 	$L__BB9_14;
	and.b32  	%r11, %r20, 3;
	setp.lt.u32 	%p8, %r8, 4;
	@%p8 bra 	$L__BB9_11;
	add.s32 	%r51, %r57, %r2;
	mul.wide.u32 	%rd61, %r51, 4;
	add.s64 	%rd62, %rd2, %rd61;
	ld.global.f32 	%f90, [%rd62];
	mul.wide.u32 	%rd63, %r57, 4;
	add.s64 	%rd64, %rd1, %rd63;
	ld.global.f32 	%f91, [%rd64];
	fma.rn.f32 	%f92, %f90, %f91, %f111;
	add.s32 	%r52, %r51, 1;
	mul.wide.u32 	%rd65, %r52, 4;
	add.s64 	%rd66, %rd2, %rd65;
	ld.global.f32 	%f93, [%rd66];
	ld.global.f32 	%f94, [%rd64+4];
	fma.rn.f32 	%f95, %f93, %f94, %f92;
	add.s32 	%r53, %r51, 2;
	mul.wide.u32 	%rd67, %r53, 4;
	add.s64 	%rd68, %rd2, %rd67;
	ld.global.f32 	%f96, [%rd68];
	ld.global.f32 	%f97, [%rd64+8];
	fma.rn.f32 	%f98, %f96, %f97, %f95;
	add.s32 	%r54, %r51, 3;
	mul.wide.u32 	%rd69, %r54, 4;
	add.s64 	%rd70, %rd2, %rd69;
	ld.global.f32 	%f99, [%rd70];
	ld.global.f32 	%f100, [%rd64+12];
	fma.rn.f32 	%f111, %f99, %f100, %f98;
	add.s32 	%r57, %r57, 4;
$L__BB9_11:
	setp.eq.s32 	%p9, %r11, 0;
	@%p9 bra 	$L__BB9_14;
	mul.wide.u32 	%rd71, %r57, 4;
	add.s64 	%rd77, %rd1, %rd71;
	add.s32 	%r60, %r57, %r2;
	neg.s32 	%r59, %r11;
$L__BB9_13:
	.pragma "nounroll";
	mul.wide.u32 	%rd72, %r60, 4;
	add.s64 	%rd73, %rd2, %rd72;
	ld.global.f32 	%f101, [%rd73];
	ld.global.f32 	%f102, [%rd77];
	fma.rn.f32 	%f111, %f101, %f102, %f111;
	add.s64 	%rd77, %rd77, 4;
	add.s32 	%r60, %r60, 1;
	add.s32 	%r59, %r59, 1;
	setp.ne.s32 	%p10, %r59, 0;
	@%p10 bra 	$L__BB9_13;
$L__BB9_14:
	cvta.to.global.u64 	%rd74, %rd6;
	mul.wide.u32 	%rd75, %r1, 4;
	add.s64 	%rd76, %rd74, %rd75;
	st.global.f32 	[%rd76], %f111;
$L__BB9_15:
	ret;

}
	// .globl	_ZN5cntns28mat_transpose_vec_mul_kernelEPKfS1_Pfii
.visible .entry _ZN5cntns28mat_transpose_vec_mul_kernelEPKfS1_Pfii(
	.param .u64 .ptr .align 1 _ZN5cntns28mat_transpose_vec_mul_kernelEPKfS1_Pfii_param_0,
	.param .u64 .ptr .align 1 _ZN5cntns28mat_transpose_vec_mul_kernelEPKfS1_Pfii_param_1,
	.param .u64 .ptr .align 1 _ZN5cntns28mat_transpose_vec_mul_kernelEPKfS1_Pfii_param_2,
	.param .u32 _ZN5cntns28mat_transpose_vec_mul_kernelEPKfS1_Pfii_param_3,
	.param .u32 _ZN5cntns28mat_transpose_vec_mul_kernelEPKfS1_Pfii_param_4
)
{
	.reg .pred 	%p<11>;
	.reg .b32 	%r<114>;
	.reg .b32 	%f<112>;
	.reg .b64 	%rd<81>;

	ld.param.u64 	%rd10, [_ZN5cntns28mat_transpose_vec_mul_kernelEPKfS1_Pfii_param_0];
	ld.param.u64 	%rd11, [_ZN5cntns28mat_transpose_vec_mul_kernelEPKfS1_Pfii_param_1];
	ld.param.u32 	%r69, [_ZN5cntns28mat_transpose_vec_mul_kernelEPKfS1_Pfii_param_3];
	ld.param.u32 	%r70, [_ZN5cntns28mat_transpose_vec_mul_kernelEPKfS1_Pfii_param_4];
	cvta.to.global.u64 	%rd1, %rd11;
	cvta.to.global.u64 	%rd2, %rd10;
	mov.u32 	%r71, %ctaid.x;
	mov.u32 	%r72, %ntid.x;
	mul.lo.s32 	%r1, %r71, %r72;
	mov.u32 	%r2, %tid.x;
	add.s32 	%r3, %r1, %r2;
	setp.ge.u32 	%p1, %r3, %r70;
	@%p1 bra 	$L__BB10_15;
	setp.lt.s32 	%p2, %r69, 1;
	mov.f32 	%f111, 0f00000000;
	@%p2 bra 	$L__BB10_14;
	and.b32  	%r4, %r69, 15;
	setp.lt.u32 	%p3, %r69, 16;
	mov.f32 	%f111, 0f00000000;
	mov.b32 	%r110, 0;
	@%p3 bra 	$L__BB10_5;
	and.b32  	%r74, %r69, 2147483632;
	neg.s32 	%r108, %r74;
	mad.lo.s32 	%r106, %r70, 15, %r3;
	mad.lo.s32 	%r105, %r70, 14, %r3;
	mad.lo.s32 	%r104, %r70, 13, %r3;
	mad.lo.s32 	%r103, %r70, 12, %r3;
	mad.lo.s32 	%r102, %r70, 11, %r3;
	mad.lo.s32 	%r101, %r70, 10, %r3;
	mad.lo.s32 	%r100, %r70, 9, %r3;
	shl.b32 	%r75, %r70, 3;
	add.s32 	%r99, %r3, %r75;
	mad.lo.s32 	%r98, %r70, 7, %r3;
	mad.lo.s32 	%r97, %r70, 6, %r3;
	mad.lo.s32 	%r96, %r70, 5, %r3;
	shl.b32 	%r76, %r70, 2;
	add.s32 	%r95, %r3, %r76;
	mad.lo.s32 	%r94, %r70, 3, %r3;
	shl.b32 	%r77, %r70, 1;
	add.s32 	%r93, %r3, %r77;
	add.s64 	%rd79, %rd1, 32;
	add.s32 	%r78, %r2, %r70;
	add.s32 	%r92, %r78, %r1;
	mov.f32 	%f111, 0f00000000;
	mov.u32 	%r107, %r3;
$L__BB10_4:
	.pragma "nounroll";
	and.b32  	%r110, %r69, 2147483632;
	mul.wide.u32 	%rd12, %r107, 4;
	add.s64 	%rd13, %rd2, %rd12;
	ld.global.f32 	%f18, [%rd13];
	ld.global.f32 	%f19, [%rd79+-32];
	fma.rn.f32 	%f20, %f18, %f19, %f111;
	mul.wide.u32 	%rd14, %r92, 4;
	add.s64 	%rd15, %rd2, %rd14;
	ld.global.f32 	%f21, [%rd15];
	ld.global.f32 	%f22, [%rd79+-28];
	fma.rn.f32 	%f23, %f21, %f22, %f20;
	mul.wide.u32 	%rd16, %r93, 4;
	add.s64 	%rd17, %rd2, %rd16;
	ld.global.f32 	%f24, [%rd17];
	ld.global.f32 	%f25, [%rd79+-24];
	fma.rn.f32 	%f26, %f24, %f25, %f23;
	mul.wide.u32 	%rd18, %r94, 4;
	add.s64 	%rd19, %rd2, %rd18;
	ld.global.f32 	%f27, [%rd19];
	ld.global.f32 	%f28, [%rd79+-20];
	fma.rn.f32 	%f29, %f27, %f28, %f26;
	mul.wide.u32 	%rd20, %r95, 4;
	add.s64 	%rd21, %rd2, %rd20;
	ld.global.f32 	%f30, [%rd21];
	ld.global.f32 	%f31, [%rd79+-16];
	fma.rn.f32 	%f32, %f30, %f31, %f29;
	mul.wide.u32 	%rd22, %r96, 4;
	add.s64 	%rd23, %rd2, %rd22;
	ld.global.f32 	%f33, [%rd23];
	ld.global.f32 	%f34, [%rd79+-12];
	fma.rn.f32 	%f35, %f33, %f34, %f32;
	mul.wide.u32 	%rd24, %r97, 4;
	add.s64 	%rd25, %rd2, %rd24;
	ld.global.f32 	%f36, [%rd25];
	ld.global.f32 	%f37, [%rd79+-8];
	fma.rn.f32 	%f38, %f36, %f37, %f35;
	mul.wide.u32 	%rd26, %r98, 4;
	add.s64 	%rd27, %rd2, %rd26;
	ld.global.f32 	%f39, [%rd27];
	ld.global.f32 	%f40, [%rd79+-4];
	fma.rn.f32 	%f41, %f39, %f40, %f38;
	mul.wide.u32 	%rd28, %r99, 4;
	add.s64 	%rd29, %rd2, %rd28;
	ld.global.f32 	%f42, [%rd29];
	ld.global.f32 	%f43, [%rd79];
	fma.rn.f32 	%f44, %f42, %f43, %f41;
	mul.wide.u32 	%rd30, %r100, 4;
	add.s64 	%rd31, %rd2, %rd30;
	ld.global.f32 	%f45, [%rd31];
	ld.global.f32 	%f46, [%rd79+4];
	fma.rn.f32 	%f47, %f45, %f46, %f44;
	mul.wide.u32 	%rd32, %r101, 4;
	add.s64 	%rd33, %rd2, %rd32;
	ld.global.f32 	%f48, [%rd33];
	ld.global.f32 	%f49, [%rd79+8];
	fma.rn.f32 	%f50, %f48, %f49, %f47;
	mul.wide.u32 	%rd34, %r102, 4;
	add.s64 	%rd35, %rd2, %rd34;
	ld.global.f32 	%f51, [%rd35];
	ld.global.f32 	%f52, [%rd79+12];
	fma.rn.f32 	%f53, %f51, %f52, %f50;
	mul.wide.u32 	%rd36, %r103, 4;
	add.s64 	%rd37, %rd2, %rd36;
	ld.global.f32 	%f54, [%rd37];
	ld.global.f32 	%f55, [%rd79+16];
	fma.rn.f32 	%f56, %f54, %f55, %f53;
	mul.wide.u32 	%rd38, %r104, 4;
	add.s64 	%rd39, %rd2, %rd38;
	ld.global.f32 	%f57, [%rd39];
	ld.global.f32 	%f58, [%rd79+20];
	fma.rn.f32 	%f59, %f57, %f58, %f56;
	mul.wide.u32 	%rd40, %r105, 4;
	add.s64 	%rd41, %rd2, %rd40;
	ld.global.f32 	%f60, [%rd41];
	ld.global.f32 	%f61, [%rd79+24];
	fma.rn.f32 	%f62, %f60, %f61, %f59;
	mul.wide.u32 	%rd42, %r106, 4;
	add.s64 	%rd43, %rd2, %rd42;
	ld.global.f32 	%f63, [%rd43];
	ld.global.f32 	%f64, [%rd79+28];
	fma.rn.f32 	%f111, %f63, %f64, %f62;
	add.s32 	%r108, %r108, 16;
	shl.b32 	%r79, %r70, 4;
	add.s32 	%r107, %r107, %r79;
	add.s32 	%r106, %r106, %r79;
	add.s32 	%r105, %r105, %r79;
	add.s32 	%r104, %r104, %r79;
	add.s32 	%r103, %r103, %r79;
	add.s32 	%r102, %r102, %r79;
	add.s32 	%r101, %r101, %r79;
	add.s32 	%r100, %r100, %r79;
	add.s32 	%r99, %r99, %r79;
	add.s32 	%r98, %r98, %r79;
	add.s32 	%r97, %r97, %r79;
	add.s32 	%r96, %r96, %r79;
	add.s32 	%r95, %r95, %r79;
	add.s32 	%r94, %r94, %r79;
	add.s32 	%r93, %r93, %r79;
	add.s64 	%rd79, %rd79, 64;
	add.s32 	%r92, %r92, %r79;
	setp.ne.s32 	%p4, %r108, 0;
	@%p4 bra 	$L__BB10_4;
$L__BB10_5:
	setp.eq.s32 	%p5, %r4, 0;
	@%p5 bra 	$L__BB10_14;
	and.b32  	%r57, %r69, 7;
	setp.lt.u32 	%p6, %r4, 8;
	@%p6 bra 	$L__BB10_8;
	mad.lo.s32 	%r80, %r110, %r70, %r3;
	mul.wide.u32 	%rd44, %r80, 4;
	add.s64 	%rd45, %rd2, %rd44;
	ld.global.f32 	%f66, [%rd45];
	mul.wide.u32 	%rd46, %r110, 4;
	add.s64 	%rd47, %rd1, %rd46;
	ld.global.f32 	%f67, [%rd47];
	fma.rn.f32 	%f68, %f66, %f67, %f111;
	add.s32 	%r81, %r80, %r70;
	mul.wide.u32 	%rd48, %r81, 4;
	add.s64 	%rd49, %rd2, %rd48;
	ld.global.f32 	%f69, [%rd49];
	ld.global.f32 	%f70, [%rd47+4];
	fma.rn.f32 	%f71, %f69, %f70, %f68;
	add.s32 	%r82, %r81, %r70;
	mul.wide.u32 	%rd50, %r82, 4;
	add.s64 	%rd51, %rd2, %rd50;
	ld.global.f32 	%f72, [%rd51];
	ld.global.f32 	%f73, [%rd47+8];
	fma.rn.f32 	%f74, %f72, %f73, %f71;
	add.s32 	%r83, %r82, %r70;
	mul.wide.u32 	%rd52, %r83, 4;
	add.s64 	%rd53, %rd2, %rd52;
	ld.global.f32 	%f75, [%rd53];
	ld.global.f32 	%f76, [%rd47+12];
	fma.rn.f32 	%f77, %f75, %f76, %f74;
	add.s32 	%r84, %r83, %r70;
	mul.wide.u32 	%rd54, %r84, 4;
	add.s64 	%rd55, %rd2, %rd54;
	ld.global.f32 	%f78, [%rd55];
	ld.global.f32 	%f79, [%rd47+16];
	fma.rn.f32 	%f80, %f78, %f79, %f77;
	add.s32 	%r85, %r84, %r70;
	mul.wide.u32 	%rd56, %r85, 4;
	add.s64 	%rd57, %rd2, %rd56;
	ld.global.f32 	%f81, [%rd57];
	ld.global.f32 	%f82, [%rd47+20];
	fma.rn.f32 	%f83, %f81, %f82, %f80;
	add.s32 	%r86, %r85, %r70;
	mul.wide.u32 	%rd58, %r86, 4;
	add.s64 	%rd59, %rd2, %rd58;
	ld.global.f32 	%f84, [%rd59];
	ld.global.f32 	%f85, [%rd47+24];
	fma.rn.f32 	%f86, %f84, %f85, %f83;
	add.s32 	%r87, %r86, %r70;
	mul.wide.u32 	%rd60, %r87, 4;
	add.s64 	%rd61, %rd2, %rd60;
	ld.global.f32 	%f87, [%rd61];
	ld.global.f32 	%f88, [%rd47+28];
	fma.rn.f32 	%f111, %f87, %f88, %f86;
	add.s32 	%r110, %r110, 8;
$L__BB10_8:
	setp.eq.s32 	%p7, %r57, 0;
	@%p7 bra 	$L__BB10_14;
	and.b32  	%r60, %r69, 3;
	setp.lt.u32 	%p8, %r57, 4;
	@%p8 bra 	$L__BB10_11;
	mad.lo.s32 	%r88, %r110, %r70, %r3;
	mul.wide.u32 	%rd62, %r88, 4;
	add.s64 	%rd63, %rd2, %rd62;
	ld.global.f32 	%f90, [%rd63];
	mul.wide.u32 	%rd64, %r110, 4;
	add.s64 	%rd65, %rd1, %rd64;
	ld.global.f32 	%f91, [%rd65];
	fma.rn.f32 	%f92, %f90, %f91, %f111;
	add.s32 	%r89, %r88, %r70;
	mul.wide.u32 	%rd66, %r89, 4;
	add.s64 	%rd67, %rd2, %rd66;
	ld.global.f32 	%f93, [%rd67];
	ld.global.f32 	%f94, [%rd65+4];
	fma.rn.f32 	%f95, %f93, %f94, %f92;
	add.s32 	%r90, %r89, %r70;
	mul.wide.u32 	%rd68, %r90, 4;
	add.s64 	%rd69, %rd2, %rd68;
	ld.global.f32 	%f96, [%rd69];
	ld.global.f32 	%f97, [%rd65+8];
	fma.rn.f32 	%f98, %f96, %f97, %f95;
	add.s32 	%r91, %r90, %r70;
	mul.wide.u32 	%rd70, %r91, 4;
	add.s64 	%rd71, %rd2, %rd70;
	ld.global.f32 	%f99, [%rd71];
	ld.global.f32 	%f100, [%rd65+12];
	fma.rn.f32 	%f111, %f99, %f100, %f98;
	add.s32 	%r110, %r110, 4;
$L__BB10_11:
	setp.eq.s32 	%p9, %r60, 0;
	@%p9 bra 	$L__BB10_14;
	mul.wide.u32 	%rd72, %r110, 4;
	add.s64 	%rd80, %rd1, %rd72;
	mad.lo.s32 	%r113, %r110, %r70, %r3;
	neg.s32 	%r112, %r60;
$L__BB10_13:
	.pragma "nounroll";
	mul.wide.u32 	%rd73, %r113, 4;
	add.s64 	%rd74, %rd2, %rd73;
	ld.global.f32 	%f101, [%rd74];
	ld.global.f32 	%f102, [%rd80];
	fma.rn.f32 	%f111, %f101, %f102, %f111;
	add.s64 	%rd80, %rd80, 4;
	add.s32 	%r113, %r113, %r70;
	add.s32 	%r112, %r112, 1;
	setp.ne.s32 	%p10, %r112, 0;
	@%p10 bra 	$L__BB10_13;
$L__BB10_14:
	ld.param.u64 	%rd78, [_ZN5cntns28mat_transpose_vec_mul_kernelEPKfS1_Pfii_param_2];
	cvta.to.global.u64 	%rd75, %rd78;
	mul.wide.u32 	%rd76, %r3, 4;
	add.s64 	%rd77, %rd75, %rd76;
	st.global.f32 	[%rd77], %f111;
$L__BB10_15:
	ret;

}


// ===== COMPILED SASS (sm_100) =====

	.target	sm_100

	.elftype	@"ET_EXEC"


//--------------------- .note.nv.tkinfo           --------------------------
	.section	.note.nv.tkinfo,"",@"SHT_NOTE"
	.sectionflags	@"SHF_NOTE_NV_TKINFO"
	.tkinfo
        /*0018*/ 	.word	0x00000002
        /*0030*/ 	.string	""
        /*0030*/ 	.string	"ptxas"
        /*0030*/ 	.string	"Cuda compilation tools, release 13.0, V13.0.88"
        /*0030*/ 	.string	"Build cuda_13.0.r13.0/compiler.36424714_0"
        /*0030*/ 	.string	"-arch sm_100 -m 64 "



//--------------------- .note.nv.cuinfo           --------------------------
	.section	.note.nv.cuinfo,"",@"SHT_NOTE"
	.sectionflags	@"SHF_NOTE_NV_CUINFO"
        /*0018*/ 	.short	0x0002
        /*001a*/ 	.short	0x0064
        /*001c*/ 	.short	0x0082
	.zero		2


//--------------------- .nv.info                  --------------------------
	.section	.nv.info,"",@"SHT_CUDA_INFO"
	.align	4


	//----- nvinfo : EIATTR_REGCOUNT
	.align		4
        /*0000*/ 	.byte	0x04, 0x2f
        /*0002*/ 	.short	(.L_10 - .L_9)
	.align		4
.L_9:
        /*0004*/ 	.word	index@(_ZN5cntns20mat_randomize_kernelEPfffii)
        /*0008*/ 	.word	0x0000000f


	//----- nvinfo : EIATTR_FRAME_SIZE
	.align		4
.L_10:
        /*000c*/ 	.byte	0x04, 0x11
        /*000e*/ 	.short	(.L_12 - .L_11)
	.align		4
.L_11:
        /*0010*/ 	.word	index@(_ZN5cntns20mat_randomize_kernelEPfffii)
        /*0014*/ 	.word	0x00000000


	//----- nvinfo : EIATTR_REGCOUNT
	.align		4
.L_12:
        /*0018*/ 	.byte	0x04, 0x2f
        /*001a*/ 	.short	(.L_14 - .L_13)
	.align		4
.L_13:
        /*001c*/ 	.word	index@(_ZN5cntns15mat_fill_kernelEPffii)
        /*0020*/ 	.word	0x0000000a


	//----- nvinfo : EIATTR_FRAME_SIZE
	.align		4
.L_14:
        /*0024*/ 	.byte	0x04, 0x11
        /*0026*/ 	.short	(.L_16 - .L_15)
	.align		4
.L_15:
        /*0028*/ 	.word	index@(_ZN5cntns15mat_fill_kernelEPffii)
        /*002c*/ 	.word	0x00000000


	//----- nvinfo : EIATTR_REGCOUNT
	.align		4
.L_16:
        /*0030*/ 	.byte	0x04, 0x2f
        /*0032*/ 	.short	(.L_18 - .L_17)
	.align		4
.L_17:
        /*0034*/ 	.word	index@(_ZN5cntns14mat_add_kernelEPKfS1_Pfii)
        /*0038*/ 	.word	0x0000000c


	//----- nvinfo : EIATTR_FRAME_SIZE
	.align		4
.L_18:
        /*003c*/ 	.byte	0x04, 0x11
        /*003e*/ 	.short	(.L_20 - .L_19)
	.align		4
.L_19:
        /*0040*/ 	.word	index@(_ZN5cntns14mat_add_kernelEPKfS1_Pfii)
        /*0044*/ 	.word	0x00000000


	//----- nvinfo : EIATTR_REGCOUNT
	.align		4
.L_20:
        /*0048*/ 	.byte	0x04, 0x2f
        /*004a*/ 	.short	(.L_22 - .L_21)
	.align		4
.L_21:
        /*004c*/ 	.word	index@(_ZN5cntns16transpose_kernelEPKfPfii)
        /*0050*/ 	.word	0x0000000a


	//----- nvinfo : EIATTR_FRAME_SIZE
	.align		4
.L_22:
        /*0054*/ 	.byte	0x04, 0x11
        /*0056*/ 	.short	(.L_24 - .L_23)
	.align		4
.L_23:
        /*0058*/ 	.word	index@(_ZN5cntns16transpose_kernelEPKfPfii)
        /*005c*/ 	.word	0x00000000


	//----- nvinfo : EIATTR_REGCOUNT
	.align		4
.L_24:
        /*0060*/ 	.byte	0x04, 0x2f
        /*0062*/ 	.short	(.L_26 - .L_25)
	.align		4
.L_25:
        /*0064*/ 	.word	index@(_ZN5cntns28mat_outer_product_add_kernelEPfPKfS2_ii)
        /*0068*/ 	.word	0x0000000e


	//----- nvinfo : EIATTR_FRAME_SIZE
	.align		4
.L_26:
        /*006c*/ 	.byte	0x04, 0x11
        /*006e*/ 	.short	(.L_28 - .L_27)
	.align		4
.L_27:
        /*0070*/ 	.word	index@(_ZN5cntns28mat_outer_product_add_kernelEPfPKfS2_ii)
        /*0074*/ 	.word	0x00000000


	//----- nvinfo : EIATTR_REGCOUNT
	.align		4
.L_28:
        /*0078*/ 	.byte	0x04, 0x2f
        /*007a*/ 	.short	(.L_30 - .L_29)
	.align		4
.L_29:
        /*007c*/ 	.word	index@(_ZN5cntns14mat_sub_kernelEPKfS1_Pfii)
        /*0080*/ 	.word	0x0000000c


	//----- nvinfo : EIATTR_FRAME_SIZE
	.align		4
.L_30:
        /*0084*/ 	.byte	0x04, 0x11
        /*0086*/ 	.short	(.L_32 - .L_31)
	.align		4
.L_31:
        /*0088*/ 	.word	index@(_ZN5cntns14mat_sub_kernelEPKfS1_Pfii)
        /*008c*/ 	.word	0x00000000


	//----- nvinfo : EIATTR_REGCOUNT
	.align		4
.L_32:
        /*0090*/ 	.byte	0x04, 0x2f
        /*0092*/ 	.short	(.L_34 - .L_33)
	.align		4
.L_33:
        /*0094*/ 	.word	index@(_ZN5cntns14mat_mul_kernelEPKfS1_Pfii)
        /*0098*/ 	.word	0x0000000c


	//----- nvinfo : EIATTR_FRAME_SIZE
	.align		4
.L_34:
        /*009c*/ 	.byte	0x04, 0x11
        /*009e*/ 	.short	(.L_36 - .L_35)
	.align		4
.L_35:
        /*00a0*/ 	.word	index@(_ZN5cntns14mat_mul_kernelEPKfS1_Pfii)
        /*00a4*/ 	.word	0x00000000


	//----- nvinfo : EIATTR_REGCOUNT
	.align		4
.L_36:
        /*00a8*/ 	.byte	0x04, 0x2f
        /*00aa*/ 	.short	(.L_38 - .L_37)
	.align		4
.L_37:
        /*00ac*/ 	.word	index@(_ZN5cntns17mat_scalar_kernelEPKffPfii)
        /*00b0*/ 	.word	0x0000000a


	//----- nvinfo : EIATTR_FRAME_SIZE
	.align		4
.L_38:
        /*00b4*/ 	.byte	0x04, 0x11
        /*00b6*/ 	.short	(.L_40 - .L_39)
	.align		4
.L_39:
        /*00b8*/ 	.word	index@(_ZN5cntns17mat_scalar_kernelEPKffPfii)
        /*00bc*/ 	.word	0x00000000


	//----- nvinfo : EIATTR_REGCOUNT
	.align		4
.L_40:
        /*00c0*/ 	.byte	0x04, 0x2f
        /*00c2*/ 	.short	(.L_42 - .L_41)
	.align		4
.L_41:
        /*00c4*/ 	.word	index@(_ZN5cntns20mat_scalar_eq_kernelEPffii)
        /*00c8*/ 	.word	0x00000008


	//----- nvinfo : EIATTR_FRAME_SIZE
	.align		4
.L_42:
        /*00cc*/ 	.byte	0x04, 0x11
        /*00ce*/ 	.short	(.L_44 - .L_43)
	.align		4
.L_43:
        /*00d0*/ 	.word	index@(_ZN5cntns20mat_scalar_eq_kernelEPffii)
        /*00d4*/ 	.word	0x00000000


	//----- nvinfo : EIATTR_REGCOUNT
	.align		4
.L_44:
        /*00d8*/ 	.byte	0x04, 0x2f
        /*00da*/ 	.short	(.L_46 - .L_45)
	.align		4
.L_45:
        /*00dc*/ 	.word	index@(_ZN5cntns18mat_vec_mul_kernelEPKfS1_Pfii)
        /*00e0*/ 	.word	0x00000020


	//----- nvinfo : EIATTR_FRAME_SIZE
	.align		4
.L_46:
        /*00e4*/ 	.byte	0x04, 0x11
        /*00e6*/ 	.short	(.L_48 - .L_47)
	.align		4
.L_47:
        /*00e8*/ 	.word	index@(_ZN5cntns18mat_vec_mul_kernelEPKfS1_Pfii)
        /*00ec*/ 	.word	0x00000000


	//----- nvinfo : EIATTR_REGCOUNT
	.align		4
.L_48:
        /*00f0*/ 	.byte	0x04, 0x2f
        /*00f2*/ 	.short	(.L_50 - .L_49)
	.align		4
.L_49:
        /*00f4*/ 	.word	index@(_ZN5cntns28mat_transpose_vec_mul_kernelEPKfS1_Pfii)
        /*00f8*/ 	.word	0x00000020


	//----- nvinfo : EIATTR_FRAME_SIZE
	.align		4
.L_50:
        /*00fc*/ 	.byte	0x04, 0x11
        /*00fe*/ 	.short	(.L_52 - .L_51)
	.align		4
.L_51:
        /*0100*/ 	.word	index@(_ZN5cntns28mat_transpose_vec_mul_kernelEPKfS1_Pfii)
        /*0104*/ 	.word	0x00000000


	//----- nvinfo : EIATTR_MIN_STACK_SIZE
	.align		4
.L_52:
        /*0108*/ 	.byte	0x04, 0x12
        /*010a*/ 	.short	(.L_54 - .L_53)
	.align		4
.L_53:
        /*010c*/ 	.word	index@(_ZN5cntns28mat_transpose_vec_mul_kernelEPKfS1_Pfii)
        /*0110*/ 	.word	0x00000000


	//----- nvinfo : EIATTR_MIN_STACK_SIZE
	.align		4
.L_54:
        /*0114*/ 	.byte	0x04, 0x12
        /*0116*/ 	.short	(.L_56 - .L_55)
	.align		4
.L_55:
        /*0118*/ 	.word	index@(_ZN5cntns18mat_vec_mul_kernelEPKfS1_Pfii)
        /*011c*/ 	.word	0x00000000


	//----- nvinfo : EIATTR_MIN_STACK_SIZE
	.align		4
.L_56:
        /*0120*/ 	.byte	0x04, 0x12
        /*0122*/ 	.short	(.L_58 - .L_57)
	.align		4
.L_57:
        /*0124*/ 	.word	index@(_ZN5cntns20mat_scalar_eq_kernelEPffii)
        /*0128*/ 	.word	0x00000000


	//----- nvinfo : EIATTR_MIN_STACK_SIZE
	.align		4
.L_58:
        /*012c*/ 	.byte	0x04, 0x12
        /*012e*/ 	.short	(.L_60 - .L_59)
	.align		4
.L_59:
        /*0130*/ 	.word	index@(_ZN5cntns17mat_scalar_kernelEPKffPfii)
        /*0134*/ 	.word	0x00000000


	//----- nvinfo : EIATTR_MIN_STACK_SIZE
	.align		4
.L_60:
        /*0138*/ 	.byte	0x04, 0x12
        /*013a*/ 	.short	(.L_62 - .L_61)
	.align		4
.L_61:
        /*013c*/ 	.word	index@(_ZN5cntns14mat_mul_kernelEPKfS1_Pfii)
        /*0140*/ 	.word	0x00000000


	//----- nvinfo : EIATTR_MIN_STACK_SIZE
	.align		4
.L_62:
        /*0144*/ 	.byte	0x04, 0x12
        /*0146*/ 	.short	(.L_64 - .L_63)
	.align		4
.L_63:
        /*0148*/ 	.word	index@(_ZN5cntns14mat_sub_kernelEPKfS1_Pfii)
        /*014c*/ 	.word	0x00000000


	//----- nvinfo : EIATTR_MIN_STACK_SIZE
	.align		4
.L_64:
        /*0150*/ 	.byte	0x04, 0x12
        /*0152*/ 	.short	(.L_66 - .L_65)
	.align		4
.L_65:
        /*0154*/ 	.word	index@(_ZN5cntns28mat_outer_product_add_kernelEPfPKfS2_ii)
        /*0158*/ 	.word	0x00000000


	//----- nvinfo : EIATTR_MIN_STACK_SIZE
	.align		4
.L_66:
        /*015c*/ 	.byte	0x04, 0x12
        /*015e*/ 	.short	(.L_68 - .L_67)
	.align		4
.L_67:
        /*0160*/ 	.word	index@(_ZN5cntns16transpose_kernelEPKfPfii)
        /*0164*/ 	.word	0x00000000


	//----- nvinfo : EIATTR_MIN_STACK_SIZE
	.align		4
.L_68:
        /*0168*/ 	.byte	0x04, 0x12
        /*016a*/ 	.short	(.L_70 - .L_69)
	.align		4
.L_69:
        /*016c*/ 	.word	index@(_ZN5cntns14mat_add_kernelEPKfS1_Pfii)
        /*0170*/ 	.word	0x00000000


	//----- nvinfo : EIATTR_MIN_STACK_SIZE
	.align		4
.L_70:
        /*0174*/ 	.byte	0x04, 0x12
        /*0176*/ 	.short	(.L_72 - .L_71)
	.align		4
.L_71:
        /*0178*/ 	.word	index@(_ZN5cntns15mat_fill_kernelEPffii)
        /*017c*/ 	.word	0x00000000


	//----- nvinfo : EIATTR_MIN_STACK_SIZE
	.align		4
.L_72:
        /*0180*/ 	.byte	0x04, 0x12
        /*0182*/ 	.short	(.L_74 - .L_73)
	.align		4
.L_73:
        /*0184*/ 	.word	index@(_ZN5cntns20mat_randomize_kernelEPfffii)
        /*0188*/ 	.word	0x00000000
.L_74:


//--------------------- .nv.compat                --------------------------
	.section	.nv.compat,"",@"SHT_CUDA_COMPAT_INFO"
	.align	4
        /*0000*/ 	.byte	0x02, 0x09, 0x00, 0x00, 0x02, 0x02, 0x01, 0x00, 0x02, 0x05, 0x05, 0x00, 0x03, 0x07, 0x01, 0x01
        /*0010*/ 	.byte	0x02, 0x03, 0x00, 0x00, 0x02, 0x06, 0x01, 0x00, 0x04, 0x0b, 0x08, 0x00, 0x09, 0x00, 0x00, 0x00
        /*0020*/ 	.byte	0x00, 0x00, 0x00, 0x00


//--------------------- .nv.info._ZN5cntns28mat_transpose_vec_mul_kernelEPKfS1_Pfii --------------------------
	.section	.nv.info._ZN5cntns28mat_transpose_vec_mul_kernelEPKfS1_Pfii,"",@"SHT_CUDA_INFO"
	.sectionflags	@""
	.align	4


	//----- nvinfo : EIATTR_CUDA_API_VERSION
	.align		4
        /*0000*/ 	.byte	0x04, 0x37
        /*0002*/ 	.short	(.L_76 - .L_75)
.L_75:
        /*0004*/ 	.word	0x00000082


	//----- nvinfo : EIATTR_KPARAM_INFO
	.align		4
.L_76:
        /*0008*/ 	.byte	0x04, 0x17
        /*000a*/ 	.short	(.L_78 - .L_77)
.L_77:
        /*000c*/ 	.word	0x00000000
        /*0010*/ 	.short	0x0004
        /*0012*/ 	.short	0x001c
        /*0014*/ 	.byte	0x00, 0xf0, 0x11, 0x00


	//----- nvinfo : EIATTR_KPARAM_INFO
	.align		4
.L_78:
        /*0018*/ 	.byte	0x04, 0x17
        /*001a*/ 	.short	(.L_80 - .L_79)
.L_79:
        /*001c*/ 	.word	0x00000000
        /*0020*/ 	.short	0x0003
        /*0022*/ 	.short	0x0018
        /*0024*/ 	.byte	0x00, 0xf0, 0x11, 0x00


	//----- nvinfo : EIATTR_KPARAM_INFO
	.align		4
.L_80:
        /*0028*/ 	.byte	0x04, 0x17
        /*002a*/ 	.short	(.L_82 - .L_81)
.L_81:
        /*002c*/ 	.word	0x00000000
        /*0030*/ 	.short	0x0002
        /*0032*/ 	.short	0x0010
        /*0034*/ 	.byte	0x00, 0xf5, 0x21, 0x00


	//----- nvinfo : EIATTR_KPARAM_INFO
	.align		4
.L_82:
        /*0038*/ 	.byte	0x04, 0x17
        /*003a*/ 	.short	(.L_84 - .L_83)
.L_83:
        /*003c*/ 	.word	0x00000000
        /*0040*/ 	.short	0x0001
        /*0042*/ 	.short	0x0008
        /*0044*/ 	.byte	0x00, 0xf5, 0x21, 0x00


	//----- nvinfo : EIATTR_KPARAM_INFO
	.align		4
.L_84:
        /*0048*/ 	.byte	0x04, 0x17
        /*004a*/ 	.short	(.L_86 - .L_85)
.L_85:
        /*004c*/ 	.word	0x00000000
        /*0050*/ 	.short	0x0000
        /*0052*/ 	.short	0x0000
        /*0054*/ 	.byte	0x00, 0xf5, 0x21, 0x00


	//----- nvinfo : EIATTR_SPARSE_MMA_MASK
	.align		4
.L_86:
        /*0058*/ 	.byte	0x03, 0x50
        /*005a*/ 	.short	0x0000


	//----- nvinfo : EIATTR_MAXREG_COUNT
	.align		4
        /*005c*/ 	.byte	0x03, 0x1b
        /*005e*/ 	.short	0x00ff


	//----- nvinfo : EIATTR_MERCURY_ISA_VERSION
	.align		4
        /*0060*/ 	.byte	0x03, 0x5f
        /*0062*/ 	.short	0x0101


	//----- nvinfo : EIATTR_VRC_CTA_INIT_COUNT
	.align		4
        /*0064*/ 	.byte	0x02, 0x4a
	.zero		1
	.zero		1


	//----- nvinfo : EIATTR_EXIT_INSTR_OFFSETS
	.align		4
        /*0068*/ 	.byte	0x04, 0x1c
        /*006a*/ 	.short	(.L_88 - .L_87)


	//   ....[0]....
.L_87:
        /*006c*/ 	.word	0x00000080


	//   ....[1]....
        /*0070*/ 	.word	0x00000e80


	//----- nvinfo : EIATTR_CBANK_PARAM_SIZE
	.align		4
.L_88:
        /*0074*/ 	.byte	0x03, 0x19
        /*0076*/ 	.short	0x0020


	//----- nvinfo : EIATTR_PARAM_CBANK
	.align		4
        /*0078*/ 	.byte	0x04, 0x0a
        /*007a*/ 	.short	(.L_90 - .L_89)
	.align		4
.L_89:
        /*007c*/ 	.word	index@(.nv.constant0._ZN5cntns28mat_transpose_vec_mul_kernelEPKfS1_Pfii)
        /*0080*/ 	.short	0x0380
        /*0082*/ 	.short	0x0020


	//----- nvinfo : EIATTR_SW_WAR
	.align		4
.L_90:
        /*0084*/ 	.byte	0x04, 0x36
        /*0086*/ 	.short	(.L_92 - .L_91)
.L_91:
        /*0088*/ 	.word	0x00000008
.L_92:


//--------------------- .nv.info._ZN5cntns18mat_vec_mul_kernelEPKfS1_Pfii --------------------------
	.section	.nv.info._ZN5cntns18mat_vec_mul_kernelEPKfS1_Pfii,"",@"SHT_CUDA_INFO"
	.sectionflags	@""
	.align	4


	//----- nvinfo : EIATTR_CUDA_API_VERSION
	.align		4
        /*0000*/ 	.byte	0x04, 0x37
        /*0002*/ 	.short	(.L_94 - .L_93)
.L_93:
        /*0004*/ 	.word	0x00000082


	//----- nvinfo : EIATTR_KPARAM_INFO
	.align		4
.L_94:
        /*0008*/ 	.byte	0x04, 0x17
        /*000a*/ 	.short	(.L_96 - .L_95)
.L_95:
        /*000c*/ 	.word	0x00000000
        /*0010*/ 	.short	0x0004
        /*0012*/ 	.short	0x001c
        /*0014*/ 	.byte	0x00, 0xf0, 0x11, 0x00


	//----- nvinfo : EIATTR_KPARAM_INFO
	.align		4
.L_96:
        /*0018*/ 	.byte	0x04, 0x17
        /*001a*/ 	.short	(.L_98 - .L_97)
.L_97:
        /*001c*/ 	.word	0x00000000
        /*0020*/ 	.short	0x0003
        /*0022*/ 	.short	0x0018
        /*0024*/ 	.byte	0x00, 0xf0, 0x11, 0x00


	//----- nvinfo : EIATTR_KPARAM_INFO
	.align		4
.L_98:
        /*0028*/ 	.byte	0x04, 0x17
        /*002a*/ 	.short	(.L_100 - .L_99)
.L_99:
        /*002c*/ 	.word	0x00000000
        /*0030*/ 	.short	0x0002
        /*0032*/ 	.short	0x0010
        /*0034*/ 	.byte	0x00, 0xf5, 0x21, 0x00


	//----- nvinfo : EIATTR_KPARAM_INFO
	.align		4
.L_100:
        /*0038*/ 	.byte	0x04, 0x17
        /*003a*/ 	.short	(.L_102 - .L_101)
.L_101:
        /*003c*/ 	.word	0x00000000
        /*0040*/ 	.short	0x0001
        /*0042*/ 	.short	0x0008
        /*0044*/ 	.byte	0x00, 0xf5, 0x21, 0x00


	//----- nvinfo : EIATTR_KPARAM_INFO
	.align		4
.L_102:
        /*0048*/ 	.byte	0x04, 0x17
        /*004a*/ 	.short	(.L_104 - .L_103)
.L_103:
        /*004c*/ 	.word	0x00000000
        /*0050*/ 	.short	0x0000
        /*0052*/ 	.short	0x0000
        /*0054*/ 	.byte	0x00, 0xf5, 0x21, 0x00


	//----- nvinfo : EIATTR_SPARSE_MMA_MASK
	.align		4
.L_104:
        /*0058*/ 	.byte	0x03, 0x50
        /*005a*/ 	.short	0x0000


	//----- nvinfo : EIATTR_MAXREG_COUNT
	.align		4
        /*005c*/ 	.byte	0x03, 0x1b
        /*005e*/ 	.short	0x00ff


	//----- nvinfo : EIATTR_MERCURY_ISA_VERSION
	.align		4
        /*0060*/ 	.byte	0x03, 0x5f
        /*0062*/ 	.short	0x0101


	//----- nvinfo : EIATTR_VRC_CTA_INIT_COUNT
	.align		4
        /*0064*/ 	.byte	0x02, 0x4a
	.zero		1
	.zero		1


	//----- nvinfo : EIATTR_EXIT_INSTR_OFFSETS
	.align		4
        /*0068*/ 	.byte	0x04, 0x1c
        /*006a*/ 	.short	(.L_106 - .L_105)


	//   ....[0]....
.L_105:
        /*006c*/ 	.word	0x00000070


	//   ....[1]....
        /*0070*/ 	.word	0x00000d20


	//----- nvinfo : EIATTR_CBANK_PARAM_SIZE
	.align		4
.L_106:
        /*0074*/ 	.byte	0x03, 0x19
        /*0076*/ 	.short	0x0020


	//----- nvinfo : EIATTR_PARAM_CBANK
	.align		4
        /*0078*/ 	.byte	0x04, 0x0a
        /*007a*/ 	.short	(.L_108 - .L_107)
	.align		4
.L_107:
        /*007c*/ 	.word	index@(.nv.constant0._ZN5cntns18mat_vec_mul_kernelEPKfS1_Pfii)
        /*0080*/ 	.short	0x0380
        /*0082*/ 	.short	0x0020


	//----- nvinfo : EIATTR_SW_WAR
	.align		4
.L_108:
        /*0084*/ 	.byte	0x04, 0x36
        /*0086*/ 	.short	(.L_110 - .L_109)
.L_109:
        /*0088*/ 	.word	0x00000008
.L_110:


//--------------------- .nv.info._ZN5cntns20mat_scalar_eq_kernelEPffii --------------------------
	.section	.nv.info._ZN5cntns20mat_scalar_eq_kernelEPffii,"",@"SHT_CUDA_INFO"
	.sectionflags	@""
	.align	4


	//----- nvinfo : EIATTR_CUDA_API_VERSION
	.align		4
        /*0000*/ 	.byte	0x04, 0x37
        /*0002*/ 	.short	(.L_112 - .L_111)
.L_111:
        /*0004*/ 	.word	0x00000082


	//----- nvinfo : EIATTR_KPARAM_INFO
	.align		4
.L_112:
        /*0008*/ 	.byte	0x04, 0x17
        /*000a*/ 	.short	(.L_114 - .L_113)
.L_113:
        /*000c*/ 	.word	0x00000000
        /*0010*/ 	.short	0x0003
        /*0012*/ 	.short	0x0010
        /*0014*/ 	.byte	0x00, 0xf0, 0x11, 0x00


	//----- nvinfo : EIATTR_KPARAM_INFO
	.align		4
.L_114:
        /*0018*/ 	.byte	0x04, 0x17
        /*001a*/ 	.short	(.L_116 - .L_115)
.L_115:
        /*001c*/ 	.word	0x00000000
        /*0020*/ 	.short	0x0002
        /*0022*/ 	.short	0x000c
        /*0024*/ 	.byte	0x00, 0xf0, 0x11, 0x00


	//----- nvinfo : EIATTR_KPARAM_INFO
	.align		4
.L_116:
        /*0028*/ 	.byte	0x04, 0x17
        /*002a*/ 	.short	(.L_118 - .L_117)
.L_117:
        /*002c*/ 	.word	0x00000000
        /*0030*/ 	.short	0x0001
        /*0032*/ 	.short	0x0008
        /*0034*/ 	.byte	0x00, 0xf0, 0x11, 0x00


	//----- nvinfo : EIATTR_KPARAM_INFO
	.align		4
.L_118:
        /*0038*/ 	.byte	0x04, 0x17
        /*003a*/ 	.short	(.L_120 - .L_119)
.L_119:
        /*003c*/ 	.word	0x00000000
        /*0040*/ 	.short	0x0000
        /*0042*/ 	.short	0x0000
        /*0044*/ 	.byte	0x00, 0xf5, 0x21, 0x00


	//----- nvinfo : EIATTR_SPARSE_MMA_MASK
	.align		4
.L_120:
        /*0048*/ 	.byte	0x03, 0x50
        /*004a*/ 	.short	0x0000


	//----- nvinfo : EIATTR_MAXREG_COUNT
	.align		4
        /*004c*/ 	.byte	0x03, 0x1b
        /*004e*/ 	.short	0x00ff


	//----- nvinfo : EIATTR_MERCURY_ISA_VERSION
	.align		4
        /*0050*/ 	.byte	0x03, 0x5f
        /*0052*/ 	.short	0x0101


	//----- nvinfo : EIATTR_VRC_CTA_INIT_COUNT
	.align		4
        /*0054*/ 	.byte	0x02, 0x4a
	.zero		1
	.zero		1


	//----- nvinfo : EIATTR_EXIT_INSTR_OFFSETS
	.align		4
        /*0058*/ 	.byte	0x04, 0x1c
        /*005a*/ 	.short	(.L_122 - .L_121)


	//   ....[0]....
.L_121:
        /*005c*/ 	.word	0x000000d0


	//   ....[1]....
        /*0060*/ 	.word	0x00000160


	//----- nvinfo : EIATTR_CBANK_PARAM_SIZE
	.align		4
.L_122:
        /*0064*/ 	.byte	0x03, 0x19
        /*0066*/ 	.short	0x0014


	//----- nvinfo : EIATTR_PARAM_CBANK
	.align		4
        /*0068*/ 	.byte	0x04, 0x0a
        /*006a*/ 	.short	(.L_124 - .L_123)
	.align		4
.L_123:
        /*006c*/ 	.word	index@(.nv.constant0._ZN5cntns20mat_scalar_eq_kernelEPffii)
        /*0070*/ 	.short	0x0380
        /*0072*/ 	.short	0x0014


	//----- nvinfo : EIATTR_SW_WAR
	.align		4
.L_124:
        /*0074*/ 	.byte	0x04, 0x36
        /*0076*/ 	.short	(.L_126 - .L_125)
.L_125:
        /*0078*/ 	.word	0x00000008
.L_126:


//--------------------- .nv.info._ZN5cntns17mat_scalar_kernelEPKffPfii --------------------------
	.section	.nv.info._ZN5cntns17mat_scalar_kernelEPKffPfii,"",@"SHT_CUDA_INFO"
	.sectionflags	@""
	.align	4


	//----- nvinfo : EIATTR_CUDA_API_VERSION
	.align		4
        /*0000*/ 	.byte	0x04, 0x37
        /*0002*/ 	.short	(.L_128 - .L_127)
.L_127:
        /*0004*/ 	.word	0x00000082


	//----- nvinfo : EIATTR_KPARAM_INFO
	.align		4
.L_128:
        /*0008*/ 	.byte	0x04, 0x17
        /*000a*/ 	.short	(.L_130 - .L_129)
.L_129:
        /*000c*/ 	.word	0x00000000
        /*0010*/ 	.short	0x0004
        /*0012*/ 	.short	0x001c
        /*0014*/ 	.byte	0x00, 0xf0, 0x11, 0x00


	//----- nvinfo : EIATTR_KPARAM_INFO
	.align		4
.L_130:
        /*0018*/ 	.byte	0x04, 0x17
        /*001a*/ 	.short	(.L_132 - .L_131)
.L_131:
        /*001c*/ 	.word	0x00000000
        /*0020*/ 	.short	0x0003
        /*0022*/ 	.short	0x0018
        /*0024*/ 	.byte	0x00, 0xf0, 0x11, 0x00


	//----- nvinfo : EIATTR_KPARAM_INFO
	.align		4
.L_132:
        /*0028*/ 	.byte	0x04, 0x17
        /*002a*/ 	.short	(.L_134 - .L_133)
.L_133:
        /*002c*/ 	.word	0x00000000
        /*0030*/ 	.short	0x0002
        /*0032*/ 	.short	0x0010
        /*0034*/ 	.byte	0x00, 0xf5, 0x21, 0x00


	//----- nvinfo : EIATTR_KPARAM_INFO
	.align		4
.L_134:
        /*0038*/ 	.byte	0x04, 0x17
        /*003a*/ 	.short	(.L_136 - .L_135)
.L_135:
        /*003c*/ 	.word	0x00000000
        /*0040*/ 	.short	0x0001
        /*0042*/ 	.short	0x0008
        /*0044*/ 	.byte	0x00, 0xf0, 0x11, 0x00


	//----- nvinfo : EIATTR_KPARAM_INFO
	.align		4
.L_136:
        /*0048*/ 	.byte	0x04, 0x17
        /*004a*/ 	.short	(.L_138 - .L_137)
.L_137:
        /*004c*/ 	.word	0x00000000
        /*0050*/ 	.short	0x0000
        /*0052*/ 	.short	0x0000
        /*0054*/ 	.byte	0x00, 0xf5, 0x21, 0x00


	//----- nvinfo : EIATTR_SPARSE_MMA_MASK
	.align		4
.L_138:
        /*0058*/ 	.byte	0x03, 0x50
        /*005a*/ 	.short	0x0000


	//----- nvinfo : EIATTR_MAXREG_COUNT
	.align		4
        /*005c*/ 	.byte	0x03, 0x1b
        /*005e*/ 	.short	0x00ff


	//----- nvinfo : EIATTR_MERCURY_ISA_VERSION
	.align		4
        /*0060*/ 	.byte	0x03, 0x5f
        /*0062*/ 	.short	0x0101


	//----- nvinfo : EIATTR_VRC_CTA_INIT_COUNT
	.align		4
        /*0064*/ 	.byte	0x02, 0x4a
	.zero		1
	.zero		1


	//----- nvinfo : EIATTR_EXIT_INSTR_OFFSETS
	.align		4
        /*0068*/ 	.byte	0x04, 0x1c
        /*006a*/ 	.short	(.L_140 - .L_139)


	//   ....[0]....
.L_139:
        /*006c*/ 	.word	0x000000c0


	//   ....[1]....
        /*0070*/ 	.word	0x00000170


	//----- nvinfo : EIATTR_CBANK_PARAM_SIZE
	.align		4
.L_140:
        /*0074*/ 	.byte	0x03, 0x19
        /*0076*/ 	.short	0x0020


	//----- nvinfo : EIATTR_PARAM_CBANK
	.align		4
        /*0078*/ 	.byte	0x04, 0x0a
        /*007a*/ 	.short	(.L_142 - .L_141)
	.align		4
.L_141:
        /*007c*/ 	.word	index@(.nv.constant0._ZN5cntns17mat_scalar_kernelEPKffPfii)
        /*0080*/ 	.short	0x0380
        /*0082*/ 	.short	0x0020


	//----- nvinfo : EIATTR_SW_WAR
	.align		4
.L_142:
        /*0084*/ 	.byte	0x04, 0x36
        /*0086*/ 	.short	(.L_144 - .L_143)
.L_143:
        /*0088*/ 	.word	0x00000008
.L_144:


//--------------------- .nv.info._ZN5cntns14mat_mul_kernelEPKfS1_Pfii --------------------------
	.section	.nv.info._ZN5cntns14mat_mul_kernelEPKfS1_Pfii,"",@"SHT_CUDA_INFO"
	.sectionflags	@""
	.align	4


	//----- nvinfo : EIATTR_CUDA_API_VERSION
	.align		4
        /*0000*/ 	.byte	0x04, 0x37
        /*0002*/ 	.short	(.L_146 - .L_145)
.L_145:
        /*0004*/ 	.word	0x00000082


	//----- nvinfo : EIATTR_KPARAM_INFO
	.align		4
.L_146:
        /*0008*/ 	.byte	0x04, 0x17
        /*000a*/ 	.short	(.L_148 - .L_147)
.L_147:
        /*000c*/ 	.word	0x00000000
        /*0010*/ 	.short	0x0004
        /*0012*/ 	.short	0x001c
        /*0014*/ 	.byte	0x00, 0xf0, 0x11, 0x00


	//----- nvinfo : EIATTR_KPARAM_INFO
	.align		4
.L_148:
        /*0018*/ 	.byte	0x04, 0x17
        /*001a*/ 	.short	(.L_150 - .L_149)
.L_149:
        /*001c*/ 	.word	0x00000000
        /*0020*/ 	.short	0x0003
        /*0022*/ 	.short	0x0018
        /*0024*/ 	.byte	0x00, 0xf0, 0x11, 0x00


	//----- nvinfo : EIATTR_KPARAM_INFO
	.align		4
.L_150:
        /*0028*/ 	.byte	0x04, 0x17
        /*002a*/ 	.short	(.L_152 - .L_151)
.L_151:
        /*002c*/ 	.word	0x00000000
        /*0030*/ 	.short	0x0002
        /*0032*/ 	.short	0x0010
        /*0034*/ 	.byte	0x00, 0xf5, 0x21, 0x00


	//----- nvinfo : EIATTR_KPARAM_INFO
	.align		4
.L_152:
        /*0038*/ 	.byte	0x04, 0x17
        /*003a*/ 	.short	(.L_154 - .L_153)
.L_153:
        /*003c*/ 	.word	0x00000000
        /*0040*/ 	.short	0x0001
        /*0042*/ 	.short	0x0008
        /*0044*/ 	.byte	0x00, 0xf5, 0x21, 0x00


	//----- nvinfo : EIATTR_KPARAM_INFO
	.align		4
.L_154:
        /*0048*/ 	.byte	0x04, 0x17
        /*004a*/ 	.short	(.L_156 - .L_155)
.L_155:
        /*004c*/ 	.word	0x00000000
        /*0050*/ 	.short	0x0000
        /*0052*/ 	.short	0x0000
        /*0054*/ 	.byte	0x00, 0xf5, 0x21, 0x00


	//----- nvinfo : EIATTR_SPARSE_MMA_MASK
	.align		4
.L_156:
        /*0058*/ 	.byte	0x03, 0x50
        /*005a*/ 	.short	0x0000


	//----- nvinfo : EIATTR_MAXREG_COUNT
	.align		4
        /*005c*/ 	.byte	0x03, 0x1b
        /*005e*/ 	.short	0x00ff


	//----- nvinfo : EIATTR_MERCURY_ISA_VERSION
	.align		4
        /*0060*/ 	.byte	0x03, 0x5f
        /*0062*/ 	.short	0x0101


	//----- nvinfo : EIATTR_VRC_CTA_INIT_COUNT
	.align		4
        /*0064*/ 	.byte	0x02, 0x4a
	.zero		1
	.zero		1


	//----- nvinfo : EIATTR_EXIT_INSTR_OFFSETS
	.align		4
        /*0068*/ 	.byte	0x04, 0x1c
        /*006a*/ 	.short	(.L_158 - .L_157)


	//   ....[0]....
.L_157:
        /*006c*/ 	.word	0x000000c0


	//   ....[1]....
        /*0070*/ 	.word	0x00000190


	//----- nvinfo : EIATTR_CBANK_PARAM_SIZE
	.align		4
.L_158:
        /*0074*/ 	.byte	0x03, 0x19
        /*0076*/ 	.short	0x0020


	//----- nvinfo : EIATTR_PARAM_CBANK
	.align		4
        /*0078*/ 	.byte	0x04, 0x0a
        /*007a*/ 	.short	(.L_160 - .L_159)
	.align		4
.L_159:
        /*007c*/ 	.word	index@(.nv.constant0._ZN5cntns14mat_mul_kernelEPKfS1_Pfii)
        /*0080*/ 	.short	0x0380
        /*0082*/ 	.short	0x0020


	//----- nvinfo : EIATTR_SW_WAR
	.align		4
.L_160:
        /*0084*/ 	.byte	0x04, 0x36
        /*0086*/ 	.short	(.L_162 - .L_161)
.L_161:
        /*0088*/ 	.word	0x00000008
.L_162:


//--------------------- .nv.info._ZN5cntns14mat_sub_kernelEPKfS1_Pfii --------------------------
	.section	.nv.info._ZN5cntns14mat_sub_kernelEPKfS1_Pfii,"",@"SHT_CUDA_INFO"
	.sectionflags	@""
	.align	4


	//----- nvinfo : EIATTR_CUDA_API_VERSION
	.align		4
        /*0000*/ 	.byte	0x04, 0x37
        /*0002*/ 	.short	(.L_164 - .L_163)
.L_163:
        /*0004*/ 	.word	0x00000082


	//----- nvinfo : EIATTR_KPARAM_INFO
	.align		4
.L_164:
        /*0008*/ 	.byte	0x04, 0x17
        /*000a*/ 	.short	(.L_166 - .L_165)
.L_165:
        /*000c*/ 	.word	0x00000000
        /*0010*/ 	.short	0x0004
        /*0012*/ 	.short	0x001c
        /*0014*/ 	.byte	0x00, 0xf0, 0x11, 0x00


	//----- nvinfo : EIATTR_KPARAM_INFO
	.align		4
.L_166:
        /*0018*/ 	.byte	0x04, 0x17
        /*001a*/ 	.short	(.L_168 - .L_167)
.L_167:
        /*001c*/ 	.word	0x00000000
        /*0020*/ 	.short	0x0003
        /*0022*/ 	.short	0x0018
        /*0024*/ 	.byte	0x00, 0xf0, 0x11, 0x00


	//----- nvinfo : EIATTR_KPARAM_INFO
	.align		4
.L_168:
        /*0028*/ 	.byte	0x04, 0x17
        /*002a*/ 	.short	(.L_170 - .L_169)
.L_169:
        /*002c*/ 	.word	0x00000000
        /*0030*/ 	.short	0x0002
        /*0032*/ 	.short	0x0010
        /*0034*/ 	.byte	0x00, 0xf5, 0x21, 0x00


	//----- nvinfo : EIATTR_KPARAM_INFO
	.align		4
.L_170:
        /*0038*/ 	.byte	0x04, 0x17
        /*003a*/ 	.short	(.L_172 - .L_171)
.L_171:
        /*003c*/ 	.word	0x00000000
        /*0040*/ 	.short	0x0001
        /*0042*/ 	.short	0x0008
        /*0044*/ 	.byte	0x00, 0xf5, 0x21, 0x00


	//----- nvinfo : EIATTR_KPARAM_INFO
	.align		4
.L_172:
        /*0048*/ 	.byte	0x04, 0x17
        /*004a*/ 	.short	(.L_174 - .L_173)
.L_173:
        /*004c*/ 	.word	0x00000000
        /*0050*/ 	.short	0x0000
        /*0052*/ 	.short	0x0000
        /*0054*/ 	.byte	0x00, 0xf5, 0x21, 0x00


	//----- nvinfo : EIATTR_SPARSE_MMA_MASK
	.align		4
.L_174:
        /*0058*/ 	.byte	0x03, 0x50
        /*005a*/ 	.short	0x0000


	//----- nvinfo : EIATTR_MAXREG_COUNT
	.align		4
        /*005c*/ 	.byte	0x03, 0x1b
        /*005e*/ 	.short	0x00ff


	//----- nvinfo : EIATTR_MERCURY_ISA_VERSION
	.align		4
        /*0060*/ 	.byte	0x03, 0x5f
        /*0062*/ 	.short	0x0101


	//----- nvinfo : EIATTR_VRC_CTA_INIT_COUNT
	.align		4
        /*0064*/ 	.byte	0x02, 0x4a
	.zero		1
	.zero		1


	//----- nvinfo : EIATTR_EXIT_INSTR_OFFSETS
	.align		4
        /*0068*/ 	.byte	0x04, 0x1c
        /*006a*/ 	.short	(.L_176 - .L_175)


	//   ....[0]....
.L_175:
        /*006c*/ 	.word	0x000000c0


	//   ....[1]....
        /*0070*/ 	.word	0x00000190


	//----- nvinfo : EIATTR_CBANK_PARAM_SIZE
	.align		4
.L_176:
        /*0074*/ 	.byte	0x03, 0x19
        /*0076*/ 	.short	0x0020


	//----- nvinfo : EIATTR_PARAM_CBANK
	.align		4
        /*0078*/ 	.byte	0x04, 0x0a
        /*007a*/ 	.short	(.L_178 - .L_177)
	.align		4
.L_177:
        /*007c*/ 	.word	index@(.nv.constant0._ZN5cntns14mat_sub_kernelEPKfS1_Pfii)
        /*0080*/ 	.short	0x0380
        /*0082*/ 	.short	0x0020


	//----- nvinfo : EIATTR_SW_WAR
	.align		4
.L_178:
        /*0084*/ 	.byte	0x04, 0x36
        /*0086*/ 	.short	(.L_180 - .L_179)
.L_179:
        /*0088*/ 	.word	0x00000008
.L_180:


//--------------------- .nv.info._ZN5cntns28mat_outer_product_add_kernelEPfPKfS2_ii --------------------------
	.section	.nv.info._ZN5cntns28mat_outer_product_add_kernelEPfPKfS2_ii,"",@"SHT_CUDA_INFO"
	.sectionflags	@""
	.align	4


	//----- nvinfo : EIATTR_CUDA_API_VERSION
	.align		4
        /*0000*/ 	.byte	0x04, 0x37
        /*0002*/ 	.short	(.L_182 - .L_181)
.L_181:
        /*0004*/ 	.word	0x00000082


	//----- nvinfo : EIATTR_KPARAM_INFO
	.align		4
.L_182:
        /*0008*/ 	.byte	0x04, 0x17
        /*000a*/ 	.short	(.L_184 - .L_183)
.L_183:
        /*000c*/ 	.word	0x00000000
        /*0010*/ 	.short	0x0004
        /*0012*/ 	.short	0x001c
        /*0014*/ 	.byte	0x00, 0xf0, 0x11, 0x00


	//----- nvinfo : EIATTR_KPARAM_INFO
	.align		4
.L_184:
        /*0018*/ 	.byte	0x04, 0x17
        /*001a*/ 	.short	(.L_186 - .L_185)
.L_185:
        /*001c*/ 	.word	0x00000000
        /*0020*/ 	.short	0x0003
        /*0022*/ 	.short	0x0018
        /*0024*/ 	.byte	0x00, 0xf0, 0x11, 0x00


	//----- nvinfo : EIATTR_KPARAM_INFO
	.align		4
.L_186:
        /*0028*/ 	.byte	0x04, 0x17
        /*002a*/ 	.short	(.L_188 - .L_187)
.L_187:
        /*002c*/ 	.word	0x00000000
        /*0030*/ 	.short	0x0002
        /*0032*/ 	.short	0x0010
        /*0034*/ 	.byte	0x00, 0xf5, 0x21, 0x00


	//----- nvinfo : EIATTR_KPARAM_INFO
	.align		4
.L_188:
        /*0038*/ 	.byte	0x04, 0x17
        /*003a*/ 	.short	(.L_190 - .L_189)
.L_189:
        /*003c*/ 	.word	0x00000000
        /*0040*/ 	.short	0x0001
        /*0042*/ 	.short	0x0008
        /*0044*/ 	.byte	0x00, 0xf5, 0x21, 0x00


	//----- nvinfo : EIATTR_KPARAM_INFO
	.align		4
.L_190:
        /*0048*/ 	.byte	0x04, 0x17
        /*004a*/ 	.short	(.L_192 - .L_191)
.L_191:
        /*004c*/ 	.word	0x00000000
        /*0050*/ 	.short	0x0000
        /*0052*/ 	.short	0x0000
        /*0054*/ 	.byte	0x00, 0xf5, 0x21, 0x00


	//----- nvinfo : EIATTR_SPARSE_MMA_MASK
	.align		4
.L_192:
        /*0058*/ 	.byte	0x03, 0x50
        /*005a*/ 	.short	0x0000


	//----- nvinfo : EIATTR_MAXREG_COUNT
	.align		4
        /*005c*/ 	.byte	0x03, 0x1b
        /*005e*/ 	.short	0x00ff


	//----- nvinfo : EIATTR_MERCURY_ISA_VERSION
	.align		4
        /*0060*/ 	.byte	0x03, 0x5f
        /*0062*/ 	.short	0x0101


	//----- nvinfo : EIATTR_VRC_CTA_INIT_COUNT
	.align		4
        /*0064*/ 	.byte	0x02, 0x4a
	.zero		1
	.zero		1


	//----- nvinfo : EIATTR_EXIT_INSTR_OFFSETS
	.align		4
        /*0068*/ 	.byte	0x04, 0x1c
        /*006a*/ 	.short	(.L_194 - .L_193)


	//   ....[0]....
.L_193:
        /*006c*/ 	.word	0x000000c0


	//   ....[1]....
        /*0070*/ 	.word	0x000001a0


	//----- nvinfo : EIATTR_CBANK_PARAM_SIZE
	.align		4
.L_194:
        /*0074*/ 	.byte	0x03, 0x19
        /*0076*/ 	.short	0x0020


	//----- nvinfo : EIATTR_PARAM_CBANK
	.align		4
        /*0078*/ 	.byte	0x04, 0x0a
        /*007a*/ 	.short	(.L_196 - .L_195)
	.align		4
.L_195:
        /*007c*/ 	.word	index@(.nv.constant0._ZN5cntns28mat_outer_product_add_kernelEPfPKfS2_ii)
        /*0080*/ 	.short	0x0380
        /*0082*/ 	.short	0x0020


	//----- nvinfo : EIATTR_SW_WAR
	.align		4
.L_196:
        /*0084*/ 	.byte	0x04, 0x36
        /*0086*/ 	.short	(.L_198 - .L_197)
.L_197:
        /*0088*/ 	.word	0x00000008
.L_198:


//--------------------- .nv.info._ZN5cntns16transpose_kernelEPKfPfii --------------------------
	.section	.nv.info._ZN5cntns16transpose_kernelEPKfPfii,"",@"SHT_CUDA_INFO"
	.sectionflags	@""
	.align	4


	//----- nvinfo : EIATTR_CUDA_API_VERSION
	.align		4
        /*0000*/ 	.byte	0x04, 0x37
        /*0002*/ 	.short	(.L_200 - .L_199)
.L_199:
        /*0004*/ 	.word	0x00000082


	//----- nvinfo : EIATTR_KPARAM_INFO
	.align		4
.L_200:
        /*0008*/ 	.byte	0x04, 0x17
        /*000a*/ 	.short	(.L_202 - .L_201)
.L_201:
        /*000c*/ 	.word	0x00000000
        /*0010*/ 	.short	0x0003
        /*0012*/ 	.short	0x0014
        /*0014*/ 	.byte	0x00, 0xf0, 0x11, 0x00


	//----- nvinfo : EIATTR_KPARAM_INFO
	.align		4
.L_202:
        /*0018*/ 	.byte	0x04, 0x17
        /*001a*/ 	.short	(.L_204 - .L_203)
.L_203:
        /*001c*/ 	.word	0x00000000
        /*0020*/ 	.short	0x0002
        /*0022*/ 	.short	0x0010
        /*0024*/ 	.byte	0x00, 0xf0, 0x11, 0x00


	//----- nvinfo : EIATTR_KPARAM_INFO
	.align		4
.L_204:
        /*0028*/ 	.byte	0x04, 0x17
        /*002a*/ 	.short	(.L_206 - .L_205)
.L_205:
        /*002c*/ 	.word	0x00000000
        /*0030*/ 	.short	0x0001
        /*0032*/ 	.short	0x0008
        /*0034*/ 	.byte	0x00, 0xf5, 0x21, 0x00


	//----- nvinfo : EIATTR_KPARAM_INFO
	.align		4
.L_206:
        /*0038*/ 	.byte	0x04, 0x17
        /*003a*/ 	.short	(.L_208 - .L_207)
.L_207:
        /*003c*/ 	.word	0x00000000
        /*0040*/ 	.short	0x0000
        /*0042*/ 	.short	0x0000
        /*0044*/ 	.byte	0x00, 0xf5, 0x21, 0x00


	//----- nvinfo : EIATTR_SPARSE_MMA_MASK
	.align		4
.L_208:
        /*0048*/ 	.byte	0x03, 0x50
        /*004a*/ 	.short	0x0000


	//----- nvinfo : EIATTR_MAXREG_COUNT
	.align		4
        /*004c*/ 	.byte	0x03, 0x1b
        /*004e*/ 	.short	0x00ff


	//----- nvinfo : EIATTR_MERCURY_ISA_VERSION
	.align		4
        /*0050*/ 	.byte	0x03, 0x5f
        /*0052*/ 	.short	0x0101


	//----- nvinfo : EIATTR_VRC_CTA_INIT_COUNT
	.align		4
        /*0054*/ 	.byte	0x02, 0x4a
	.zero		1
	.zero		1


	//----- nvinfo : EIATTR_EXIT_INSTR_OFFSETS
	.align		4
        /*0058*/ 	.byte	0x04, 0x1c
        /*005a*/ 	.short	(.L_210 - .L_209)


	//   ....[0]....
.L_209:
        /*005c*/ 	.word	0x000000c0


	//   ....[1]....
        /*0060*/ 	.word	0x00000160


	//----- nvinfo : EIATTR_CBANK_PARAM_SIZE
	.align		4
.L_210:
        /*0064*/ 	.byte	0x03, 0x19
        /*0066*/ 	.short	0x0018


	//----- nvinfo : EIATTR_PARAM_CBANK
	.align		4
        /*0068*/ 	.byte	0x04, 0x0a
        /*006a*/ 	.short	(.L_212 - .L_211)
	.align		4
.L_211:
        /*006c*/ 	.word	index@(.nv.constant0._ZN5cntns16transpose_kernelEPKfPfii)
        /*0070*/ 	.short	0x0380
        /*0072*/ 	.short	0x0018


	//----- nvinfo : EIATTR_SW_WAR
	.align		4
.L_212:
        /*0074*/ 	.byte	0x04, 0x36
        /*0076*/ 	.short	(.L_214 - .L_213)
.L_213:
        /*0078*/ 	.word	0x00000008
.L_214:


//--------------------- .nv.info._ZN5cntns14mat_add_kernelEPKfS1_Pfii --------------------------
	.section	.nv.info._ZN5cntns14mat_add_kernelEPKfS1_Pfii,"",@"SHT_CUDA_INFO"
	.sectionflags	@""
	.align	4


	//----- nvinfo : EIATTR_CUDA_API_VERSION
	.align		4
        /*0000*/ 	.byte	0x04, 0x37
        /*0002*/ 	.short	(.L_216 - .L_215)
.L_215:
        /*0004*/ 	.word	0x00000082


	//----- nvinfo : EIATTR_KPARAM_INFO
	.align		4
.L_216:
        /*0008*/ 	.byte	0x04, 0x17
        /*000a*/ 	.short	(.L_218 - .L_217)
.L_217:
        /*000c*/ 	.word	0x00000000
        /*0010*/ 	.short	0x0004
        /*0012*/ 	.short	0x001c
        /*0014*/ 	.byte	0x00, 0xf0, 0x11, 0x00


	//----- nvinfo : EIATTR_KPARAM_INFO
	.align		4
.L_218:
        /*0018*/ 	.byte	0x04, 0x17
        /*001a*/ 	.short	(.L_220 - .L_219)
.L_219:
        /*001c*/ 	.word	0x00000000
        /*0020*/ 	.short	0x0003
        /*0022*/ 	.short	0x0018
        /*0024*/ 	.byte	0x00, 0xf0, 0x11, 0x00


	//----- nvinfo : EIATTR_KPARAM_INFO
	.align		4
.L_220:
        /*0028*/ 	.byte	0x04, 0x17
        /*002a*/ 	.short	(.L_222 - .L_221)
.L_221:
        /*002c*/ 	.word	0x00000000
        /*0030*/ 	.short	0x0002
        /*0032*/ 	.short	0x0010
        /*0034*/ 	.byte	0x00, 0xf5, 0x21, 0x00


	//----- nvinfo : EIATTR_KPARAM_INFO
	.align		4
.L_222:
        /*0038*/ 	.byte	0x04, 0x17
        /*003a*/ 	.short	(.L_224 - .L_223)
.L_223:
        /*003c*/ 	.word	0x00000000
        /*0040*/ 	.short	0x0001
        /*0042*/ 	.short	0x0008
        /*0044*/ 	.byte	0x00, 0xf5, 0x21, 0x00


	//----- nvinfo : EIATTR_KPARAM_INFO
	.align		4
.L_224:
        /*0048*/ 	.byte	0x04, 0x17
        /*004a*/ 	.short	(.L_226 - .L_225)
.L_225:
        /*004c*/ 	.word	0x00000000
        /*0050*/ 	.short	0x0000
        /*0052*/ 	.short	0x0000
        /*0054*/ 	.byte	0x00, 0xf5, 0x21, 0x00


	//----- nvinfo : EIATTR_SPARSE_MMA_MASK
	.align		4
.L_226:
        /*0058*/ 	.byte	0x03, 0x50
        /*005a*/ 	.short	0x0000


	//----- nvinfo : EIATTR_MAXREG_COUNT
	.align		4
        /*005c*/ 	.byte	0x03, 0x1b
        /*005e*/ 	.short	0x00ff


	//----- nvinfo : EIATTR_MERCURY_ISA_VERSION
	.align		4
        /*0060*/ 	.byte	0x03, 0x5f
        /*0062*/ 	.short	0x0101


	//----- nvinfo : EIATTR_VRC_CTA_INIT_COUNT
	.align		4
        /*0064*/ 	.byte	0x02, 0x4a
	.zero		1
	.zero		1


	//----- nvinfo : EIATTR_EXIT_INSTR_OFFSETS
	.align		4
        /*0068*/ 	.byte	0x04, 0x1c
        /*006a*/ 	.short	(.L_228 - .L_227)


	//   ....[0]....
.L_227:
        /*006c*/ 	.word	0x000000c0


	//   ....[1]....
        /*0070*/ 	.word	0x00000190


	//----- nvinfo : EIATTR_CBANK_PARAM_SIZE
	.align		4
.L_228:
        /*0074*/ 	.byte	0x03, 0x19
        /*0076*/ 	.short	0x0020


	//----- nvinfo : EIATTR_PARAM_CBANK
	.align		4
        /*0078*/ 	.byte	0x04, 0x0a
        /*007a*/ 	.short	(.L_230 - .L_229)
	.align		4
.L_229:
        /*007c*/ 	.word	index@(.nv.constant0._ZN5cntns14mat_add_kernelEPKfS1_Pfii)
        /*0080*/ 	.short	0x0380
        /*0082*/ 	.short	0x0020


	//----- nvinfo : EIATTR_SW_WAR
	.align		4
.L_230:
        /*0084*/ 	.byte	0x04, 0x36
        /*0086*/ 	.short	(.L_232 - .L_231)
.L_231:
        /*0088*/ 	.word	0x00000008
.L_232:


//--------------------- .nv.info._ZN5cntns15mat_fill_kernelEPffii --------------------------
	.section	.nv.info._ZN5cntns15mat_fill_kernelEPffii,"",@"SHT_CUDA_INFO"
	.sectionflags	@""
	.align	4


	//----- nvinfo : EIATTR_CUDA_API_VERSION
	.align		4
        /*0000*/ 	.byte	0x04, 0x37
        /*0002*/ 	.short	(.L_234 - .L_233)
.L_233:
        /*0004*/ 	.word	0x00000082


	//----- nvinfo : EIATTR_KPARAM_INFO
	.align		4
.L_234:
        /*0008*/ 	.byte	0x04, 0x17
        /*000a*/ 	.short	(.L_236 - .L_235)
.L_235:
        /*000c*/ 	.word	0x00000000
        /*0010*/ 	.short	0x0003
        /*0012*/ 	.short	0x0010
        /*0014*/ 	.byte	0x00, 0xf0, 0x11, 0x00


	//----- nvinfo : EIATTR_KPARAM_INFO
	.align		4
.L_236:
        /*0018*/ 	.byte	0x04, 0x17
        /*001a*/ 	.short	(.L_238 - .L_237)
.L_237:
        /*001c*/ 	.word	0x00000000
        /*0020*/ 	.short	0x0002
        /*0022*/ 	.short	0x000c
        /*0024*/ 	.byte	0x00, 0xf0, 0x11, 0x00


	//----- nvinfo : EIATTR_KPARAM_INFO
	.align		4
.L_238:
        /*0028*/ 	.byte	0x04, 0x17
        /*002a*/ 	.short	(.L_240 - .L_239)
.L_239:
        /*002c*/ 	.word	0x00000000
        /*0030*/ 	.short	0x0001
        /*0032*/ 	.short	0x0008
        /*0034*/ 	.byte	0x00, 0xf0, 0x11, 0x00


	//----- nvinfo : EIATTR_KPARAM_INFO
	.align		4
.L_240:
        /*0038*/ 	.byte	0x04, 0x17
        /*003a*/ 	.short	(.L_242 - .L_241)
.L_241:
        /*003c*/ 	.word	0x00000000
        /*0040*/ 	.short	0x0000
        /*0042*/ 	.short	0x0000
        /*0044*/ 	.byte	0x00, 0xf5, 0x21, 0x00


	//----- nvinfo : EIATTR_SPARSE_MMA_MASK
	.align		4
.L_242:
        /*0048*/ 	.byte	0x03, 0x50
        /*004a*/ 	.short	0x0000


	//----- nvinfo : EIATTR_MAXREG_COUNT
	.align		4
        /*004c*/ 	.byte	0x03, 0x1b
        /*004e*/ 	.short	0x00ff


	//----- nvinfo : EIATTR_MERCURY_ISA_VERSION
	.align		4
        /*0050*/ 	.byte	0x03, 0x5f
        /*0052*/ 	.short	0x0101


	//----- nvinfo : EIATTR_VRC_CTA_INIT_COUNT
	.align		4
        /*0054*/ 	.byte	0x02, 0x4a
	.zero		1
	.zero		1


	//----- nvinfo : EIATTR_EXIT_INSTR_OFFSETS
	.align		4
        /*0058*/ 	.byte	0x04, 0x1c
        /*005a*/ 	.short	(.L_244 - .L_243)


	//   ....[0]....
.L_243:
        /*005c*/ 	.word	0x000000d0


	//   ....[1]....
        /*0060*/ 	.word	0x00000140


	//----- nvinfo : EIATTR_CBANK_PARAM_SIZE
	.align		4
.L_244:
        /*0064*/ 	.byte	0x03, 0x19
        /*0066*/ 	.short	0x0014


	//----- nvinfo : EIATTR_PARAM_CBANK
	.align		4
        /*0068*/ 	.byte	0x04, 0x0a
        /*006a*/ 	.short	(.L_246 - .L_245)
	.align		4
.L_245:
        /*006c*/ 	.word	index@(.nv.constant0._ZN5cntns15mat_fill_kernelEPffii)
        /*0070*/ 	.short	0x0380
        /*0072*/ 	.short	0x0014


	//----- nvinfo : EIATTR_SW_WAR
	.align		4
.L_246:
        /*0074*/ 	.byte	0x04, 0x36
        /*0076*/ 	.short	(.L_248 - .L_247)
.L_247:
        /*0078*/ 	.word	0x00000008
.L_248:


//--------------------- .nv.info._ZN5cntns20mat_randomize_kernelEPfffii --------------------------
	.section	.nv.info._ZN5cntns20mat_randomize_kernelEPfffii,"",@"SHT_CUDA_INFO"
	.sectionflags	@""
	.align	4


	//----- nvinfo : EIATTR_CUDA_API_VERSION
	.align		4
        /*0000*/ 	.byte	0x04, 0x37
        /*0002*/ 	.short	(.L_250 - .L_249)
.L_249:
        /*0004*/ 	.word	0x00000082


	//----- nvinfo : EIATTR_KPARAM_INFO
	.align		4
.L_250:
        /*0008*/ 	.byte	0x04, 0x17
        /*000a*/ 	.short	(.L_252 - .L_251)
.L_251:
        /*000c*/ 	.word	0x00000000
        /*0010*/ 	.short	0x0004
        /*0012*/ 	.short	0x0014
        /*0014*/ 	.byte	0x00, 0xf0, 0x11, 0x00


	//----- nvinfo : EIATTR_KPARAM_INFO
	.align		4
.L_252:
        /*0018*/ 	.byte	0x04, 0x17
        /*001a*/ 	.short	(.L_254 - .L_253)
.L_253:
        /*001c*/ 	.word	0x00000000
        /*0020*/ 	.short	0x0003
        /*0022*/ 	.short	0x0010
        /*0024*/ 	.byte	0x00, 0xf0, 0x11, 0x00


	//----- nvinfo : EIATTR_KPARAM_INFO
	.align		4
.L_254:
        /*0028*/ 	.byte	0x04, 0x17
        /*002a*/ 	.short	(.L_256 - .L_255)
.L_255:
        /*002c*/ 	.word	0x00000000
        /*0030*/ 	.short	0x0002
        /*0032*/ 	.short	0x000c
        /*0034*/ 	.byte	0x00, 0xf0, 0x11, 0x00


	//----- nvinfo : EIATTR_KPARAM_INFO
	.align		4
.L_256:
        /*0038*/ 	.byte	0x04, 0x17
        /*003a*/ 	.short	(.L_258 - .L_257)
.L_257:
        /*003c*/ 	.word	0x00000000
        /*0040*/ 	.short	0x0001
        /*0042*/ 	.short	0x0008
        /*0044*/ 	.byte	0x00, 0xf0, 0x11, 0x00


	//----- nvinfo : EIATTR_KPARAM_INFO
	.align		4
.L_258:
        /*0048*/ 	.byte	0x04, 0x17
        /*004a*/ 	.short	(.L_260 - .L_259)
.L_259:
        /*004c*/ 	.word	0x00000000
        /*0050*/ 	.short	0x0000
        /*0052*/ 	.short	0x0000
        /*0054*/ 	.byte	0x00, 0xf5, 0x21, 0x00


	//----- nvinfo : EIATTR_SPARSE_MMA_MASK
	.align		4
.L_260:
        /*0058*/ 	.byte	0x03, 0x50
        /*005a*/ 	.short	0x0000


	//----- nvinfo : EIATTR_MAXREG_COUNT
	.align		4
        /*005c*/ 	.byte	0x03, 0x1b
        /*005e*/ 	.short	0x00ff


	//----- nvinfo : EIATTR_MERCURY_ISA_VERSION
	.align		4
        /*0060*/ 	.byte	0x03, 0x5f
        /*0062*/ 	.short	0x0101


	//----- nvinfo : EIATTR_VRC_CTA_INIT_COUNT
	.align		4
        /*0064*/ 	.byte	0x02, 0x4a
	.zero		1
	.zero		1


	//----- nvinfo : EIATTR_EXIT_INSTR_OFFSETS
	.align		4
        /*0068*/ 	.byte	0x04, 0x1c
        /*006a*/ 	.short	(.L_262 - .L_261)


	//   ....[0]....
.L_261:
        /*006c*/ 	.word	0x000000d0


	//   ....[1]....
        /*0070*/ 	.word	0x00000280


	//----- nvinfo : EIATTR_CBANK_PARAM_SIZE
	.align		4
.L_262:
        /*0074*/ 	.byte	0x03, 0x19
        /*0076*/ 	.short	0x0018


	//----- nvinfo : EIATTR_PARAM_CBANK
	.align		4
        /*0078*/ 	.byte	0x04, 0x0a
        /*007a*/ 	.short	(.L_264 - .L_263)
	.align		4
.L_263:
        /*007c*/ 	.word	index@(.nv.constant0._ZN5cntns20mat_randomize_kernelEPfffii)
        /*0080*/ 	.short	0x0380
        /*0082*/ 	.short	0x0018


	//----- nvinfo : EIATTR_SW_WAR
	.align		4
.L_264:
        /*0084*/ 	.byte	0x04, 0x36
        /*0086*/ 	.short	(.L_266 - .L_265)
.L_265:
        /*0088*/ 	.word	0x00000008
.L_266:


//--------------------- .nv.callgraph             --------------------------
	.section	.nv.callgraph,"",@"SHT_CUDA_CALLGRAPH"
	.align	4
	.sectionentsize	8
	.align		4
        /*0000*/ 	.word	0x00000000
	.align		4
        /*0004*/ 	.word	0xffffffff
	.align		4
        /*0008*/ 	.word	0x00000000
	.align		4
        /*000c*/ 	.word	0xfffffffe
	.align		4
        /*0010*/ 	.word	0x00000000
	.align		4
        /*0014*/ 	.word	0xfffffffd
	.align		4
        /*0018*/ 	.word	0x00000000
	.align		4
        /*001c*/ 	.word	0xfffffffc


//--------------------- .nv.constant4             --------------------------
	.section	.nv.constant4,"a",@progbits
	.align	8
	.align		8
.nv.constant4:
        /*0000*/ 	.dword	precalc_xorwow_matrix
	.align		8
        /*0008*/ 	.dword	precalc_xorwow_offset_matrix
	.align		8
        /*0010*/ 	.dword	mrg32k3aM1
	.align		8
        /*0018*/ 	.dword	mrg32k3aM2
	.align		8
        /*0020*/ 	.dword	mrg32k3aM1SubSeq
	.align		8
        /*0028*/ 	.dword	mrg32k3aM2SubSeq
	.align		8
        /*0030*/ 	.dword	mrg32k3aM1Seq
	.align		8
        /*0038*/ 	.dword	mrg32k3aM2Seq


//--------------------- .nv.constant3             --------------------------
	.section	.nv.constant3,"a",@progbits
	.align	8
.nv.constant3:
	.type		__cr_lgamma_table,@object
	.size		__cr_lgamma_table,(.L_8 - __cr_lgamma_table)
__cr_lgamma_table:
        /*0000*/ 	.byte	0x00, 0x00, 0x00, 0x00, 0x00, 0x00, 0x00, 0x00, 0x00, 0x00, 0x00, 0x00, 0x00, 0x00, 0x00, 0x00
        /*0010*/ 	.byte	0xef, 0x39, 0xfa, 0xfe, 0x42, 0x2e, 0xe6, 0x3f, 0x02, 0x20, 0x2a, 0xfa, 0x0b, 0xab, 0xfc, 0x3f
        /*0020*/ 	.byte	0xf9, 0x2c, 0x92, 0x7c, 0xa7, 0x6c, 0x09, 0x40, 0xc9, 0x79, 0x44, 0x3c, 0x64, 0x26, 0x13, 0x40
        /*0030*/ 	.byte	0xca, 0x01, 0xcf, 0x3a, 0x27, 0x51, 0x1a, 0x40, 0x30, 0xcc, 0x2d, 0xf3, 0xe1, 0x0c, 0x21, 0x40
        /*0040*/ 	.byte	0x0d, 0xb7, 0xfc, 0x82, 0x8e, 0x35, 0x25, 0x40
.L_8:


//--------------------- .text._ZN5cntns28mat_transpose_vec_mul_kernelEPKfS1_Pfii --------------------------
	.section	.text._ZN5cntns28mat_transpose_vec_mul_kernelEPKfS1_Pfii,"ax",@progbits
	.align	128
        .global         _ZN5cntns28mat_transpose_vec_mul_kernelEPKfS1_Pfii
        .type           _ZN5cntns28mat_transpose_vec_mul_kernelEPKfS1_Pfii,@function
        .size           _ZN5cntns28mat_transpose_vec_mul_kernelEPKfS1_Pfii,(.L_x_23 - _ZN5cntns28mat_transpose_vec_mul_kernelEPKfS1_Pfii)
        .other          _ZN5cntns28mat_transpose_vec_mul_kernelEPKfS1_Pfii,@"STO_CUDA_ENTRY STV_DEFAULT"
_ZN5cntns28mat_transpose_vec_mul_kernelEPKfS1_Pfii:
.text._ZN5cntns28mat_transpose_vec_mul_kernelEPKfS1_Pfii:
[----:B------:R-:W-:Y:S01]  /*0000*/  LDC R1, c[0x0][0x37c] ;  /* 0x0000df00ff017b82 */ /* 0x000fe20000000800 */
[----:B------:R-:W0:Y:S07]  /*0010*/  S2R R5, SR_TID.X ;  /* 0x0000000000057919 */ /* 0x000e2e0000002100 */
[----:B------:R-:W1:Y:S01]  /*0020*/  S2UR UR4, SR_CTAID.X ;  /* 0x00000000000479c3 */ /* 0x000e620000002500 */
[----:B------:R-:W1:Y:S07]  /*0030*/  LDCU UR5, c[0x0][0x360] ;  /* 0x00006c00ff0577ac */ /* 0x000e6e0008000800 */
[----:B------:R-:W2:Y:S01]  /*0040*/  LDC R0, c[0x0][0x39c] ;  /* 0x0000e700ff007b82 */ /* 0x000ea20000000800 */
[----:B-1----:R-:W-:-:S06]  /*0050*/  UIMAD UR4, UR4, UR5, URZ ;  /* 0x00000005040472a4 */ /* 0x002fcc000f8e02ff */
[----:B0-----:R-:W-:-:S04]  /*0060*/  IADD3 R3, PT, PT, R5, UR4, RZ ;  /* 0x0000000405037c10 */ /* 0x001fc8000fffe0ff */
[----:B--2---:R-:W-:-:S13]  /*0070*/  ISETP.GE.U32.AND P0, PT, R3, R0, PT ;  /* 0x000000000300720c */ /* 0x004fda0003f06070 */
[----:B------:R-:W-:Y:S05]  /*0080*/  @P0 EXIT ;  /* 0x000000000000094d */ /* 0x000fea0003800000 */
[----:B------:R-:W0:Y:S01]  /*0090*/  LDCU UR7, c[0x0][0x398] ;  /* 0x00007300ff0777ac */ /* 0x000e220008000800 */
[----:B------:R-:W-:Y:S01]  /*00a0*/  HFMA2 R16, -RZ, RZ, 0, 0 ;  /* 0x00000000ff107431 */ /* 0x000fe200000001ff */
[----:B------:R-:W1:Y:S01]  /*00b0*/  LDCU.64 UR12, c[0x0][0x358] ;  /* 0x00006b00ff0c77ac */ /* 0x000e620008000a00 */
[----:B0-----:R-:W-:-:S09]  /*00c0*/  UISETP.GE.AND UP0, UPT, UR7, 0x1, UPT ;  /* 0x000000010700788c */ /* 0x001fd2000bf06270 */
[----:B-1----:R-:W-:Y:S05]  /*00d0*/  BRA.U !UP0, `(.L_x_0) ;  /* 0x0000000d085c7547 */ /* 0x002fea000b800000 */
[----:B------:R-:W-:Y:S01]  /*00e0*/  UISETP.GE.U32.AND UP0, UPT, UR7, 0x10, UPT ;  /* 0x000000100700788c */ /* 0x000fe2000bf06070 */
[----:B------:R-:W-:Y:S01]  /*00f0*/  MOV R16, RZ ;  /* 0x000000ff00107202 */ /* 0x000fe20000000f00 */
[----:B------:R-:W-:Y:S01]  /*0100*/  ULOP3.LUT UR10, UR7, 0xf, URZ, 0xc0, !UPT ;  /* 0x0000000f070a7892 */ /* 0x000fe2000f8ec0ff */
[----:B------:R-:W-:-:S06]  /*0110*/  MOV R2, RZ ;  /* 0x000000ff00027202 */ /* 0x000fcc0000000f00 */
[----:B------:R-:W-:Y:S05]  /*0120*/  BRA.U !UP0, `(.L_x_1) ;  /* 0x0000000508c47547 */ /* 0x000fea000b800000 */
[----:B------:R-:W0:Y:S01]  /*0130*/  LDCU.64 UR8, c[0x0][0x388] ;  /* 0x00007100ff0877ac */ /* 0x000e220008000a00 */
[C---:B------:R-:W-:Y:S01]  /*0140*/  IADD3 R12, PT, PT, R0.reuse, UR4, R5 ;  /* 0x00000004000c7c10 */ /* 0x040fe2000fffe005 */
[C-C-:B------:R-:W-:Y:S01]  /*0150*/  IMAD R14, R0.reuse, 0xf, R3.reuse ;  /* 0x0000000f000e7824 */ /* 0x140fe200078e0203 */
[CC--:B------:R-:W-:Y:S01]  /*0160*/  LEA R19, R0.reuse, R3.reuse, 0x3 ;  /* 0x0000000300137211 */ /* 0x0c0fe200078e18ff */
[C-C-:B------:R-:W-:Y:S01]  /*0170*/  IMAD R7, R0.reuse, 0xe, R3.reuse ;  /* 0x0000000e00077824 */ /* 0x140fe200078e0203 */
[CC--:B------:R-:W-:Y:S01]  /*0180*/  LEA R6, R0.reuse, R3.reuse, 0x2 ;  /* 0x0000000300067211 */ /* 0x0c0fe200078e10ff */
[C-C-:B------:R-:W-:Y:S01]  /*0190*/  IMAD R9, R0.reuse, 0xd, R3.reuse ;  /* 0x0000000d00097824 */ /* 0x140fe200078e0203 */
[CC--:B------:R-:W-:Y:S01]  /*01a0*/  LEA R10, R0.reuse, R3.reuse, 0x1 ;  /* 0x00000003000a7211 */ /* 0x0c0fe200078e08ff */
[C-C-:B------:R-:W-:Y:S01]  /*01b0*/  IMAD R11, R0.reuse, 0xc, R3.reuse ;  /* 0x0000000c000b7824 */ /* 0x140fe200078e0203 */
[----:B------:R-:W-:Y:S01]  /*01c0*/  MOV R16, RZ ;  /* 0x000000ff00107202 */ /* 0x000fe20000000f00 */
[C-C-:B------:R-:W-:Y:S01]  /*01d0*/  IMAD R13, R0.reuse, 0xb, R3.reuse ;  /* 0x0000000b000d7824 */ /* 0x140fe200078e0203 */
[----:B------:R-:W-:Y:S01]  /*01e0*/  MOV R5, R3 ;  /* 0x0000000300057202 */ /* 0x000fe20000000f00 */
[----:B------:R-:W-:-:S02]  /*01f0*/  IMAD R15, R0, 0xa, R3 ;  /* 0x0000000a000f7824 */ /* 0x000fc400078e0203 */
[C-C-:B------:R-:W-:Y:S02]  /*0200*/  IMAD R17, R0.reuse, 0x9, R3.reuse ;  /* 0x0000000900117824 */ /* 0x140fe400078e0203 */
[C-C-:B------:R-:W-:Y:S01]  /*0210*/  IMAD R21, R0.reuse, 0x7, R3.reuse ;  /* 0x0000000700157824 */ /* 0x140fe200078e0203 */
[----:B0-----:R-:W-:Y:S01]  /*0220*/  UIADD3 UR5, UP0, UPT, UR8, 0x20, URZ ;  /* 0x0000002008057890 */ /* 0x001fe2000ff1e0ff */
[C-C-:B------:R-:W-:Y:S01]  /*0230*/  IMAD R2, R0.reuse, 0x6, R3.reuse ;  /* 0x0000000600027824 */ /* 0x140fe200078e0203 */
[----:B------:R-:W-:Y:S01]  /*0240*/  ULOP3.LUT UR8, UR7, 0x7ffffff0, URZ, 0xc0, !UPT ;  /* 0x7ffffff007087892 */ /* 0x000fe2000f8ec0ff */
[C-C-:B------:R-:W-:Y:S01]  /*0250*/  IMAD R4, R0.reuse, 0x5, R3.reuse ;  /* 0x0000000500047824 */ /* 0x140fe200078e0203 */
[----:B------:R-:W-:Y:S01]  /*0260*/  UIADD3.X UR6, UPT, UPT, URZ, UR9, URZ, UP0, !UPT ;  /* 0x00000009ff067290 */ /* 0x000fe200087fe4ff */
[----:B------:R-:W-:Y:S01]  /*0270*/  IMAD R8, R0, 0x3, R3 ;  /* 0x0000000300087824 */ /* 0x000fe200078e0203 */
[----:B------:R-:W-:Y:S01]  /*0280*/  MOV R18, UR5 ;  /* 0x0000000500127c02 */ /* 0x000fe20008000f00 */
[----:B------:R-:W-:-:S03]  /*0290*/  UIADD3 UR9, UPT, UPT, -UR8, URZ, URZ ;  /* 0x000000ff08097290 */ /* 0x000fc6000fffe1ff */
[----:B------:R-:W-:-:S09]  /*02a0*/  MOV R29, UR6 ;  /* 0x00000006001d7c02 */ /* 0x000fd20008000f00 */
.L_x_2:
[----:B------:R-:W0:Y:S02]  /*02b0*/  LDC.64 R22, c[0x0][0x380] ;  /* 0x0000e000ff167b82 */ /* 0x000e240000000a00 */
[----:B0-----:R-:W-:-:S05]  /*02c0*/  IMAD.WIDE.U32 R24, R5, 0x4, R22 ;  /* 0x0000000405187825 */ /* 0x001fca00078e0016 */
[----:B------:R0:W2:Y:S02]  /*02d0*/  LDG.E R27, desc[UR12][R24.64] ;  /* 0x0000000c181b7981 */ /* 0x0000a4000c1e1900 */
[----:B0-----:R-:W-:-:S05]  /*02e0*/  IMAD.WIDE.U32 R24, R12, 0x4, R22 ;  /* 0x000000040c187825 */ /* 0x001fca00078e0016 */
[----:B------:R0:W3:Y:S02]  /*02f0*/  LDG.E R20, desc[UR12][R24.64] ;  /* 0x0000000c18147981 */ /* 0x0000e4000c1e1900 */
[----:B0-----:R-:W-:Y:S02]  /*0300*/  MOV R24, R18 ;  /* 0x0000001200187202 */ /* 0x001fe40000000f00 */
[----:B------:R-:W-:-:S05]  /*0310*/  MOV R25, R29 ;  /* 0x0000001d00197202 */ /* 0x000fca0000000f00 */
[----:B------:R-:W2:Y:S04]  /*0320*/  LDG.E R18, desc[UR12][R24.64+-0x20] ;  /* 0xffffe00c18127981 */ /* 0x000ea8000c1e1900 */
[----:B------:R-:W3:Y:S01]  /*0330*/  LDG.E R26, desc[UR12][R24.64+-0x1c] ;  /* 0xffffe40c181a7981 */ /* 0x000ee2000c1e1900 */
[----:B------:R-:W-:-:S06]  /*0340*/  IMAD.WIDE.U32 R28, R10, 0x4, R22 ;  /* 0x000000040a1c7825 */ /* 0x000fcc00078e0016 */
[----:B------:R-:W4:Y:S01]  /*0350*/  LDG.E R29, desc[UR12][R28.64] ;  /* 0x0000000c1c1d7981 */ /* 0x000f22000c1e1900 */
[----:B--2---:R-:W-:-:S03]  /*0360*/  FFMA R27, R27, R18, R16 ;  /* 0x000000121b1b7223 */ /* 0x004fc60000000010 */
[----:B------:R-:W4:Y:S01]  /*0370*/  LDG.E R16, desc[UR12][R24.64+-0x18] ;  /* 0xffffe80c18107981 */ /* 0x000f22000c1e1900 */
[----:B---3--:R-:W-:Y:S01]  /*0380*/  FFMA R20, R20, R26, R27 ;  /* 0x0000001a14147223 */ /* 0x008fe2000000001b */
[----:B------:R-:W-:Y:S02]  /*0390*/  IMAD.WIDE.U32 R26, R8, 0x4, R22 ;  /* 0x00000004081a7825 */ /* 0x000fe400078e0016 */
[----:B------:R-:W2:Y:S04]  /*03a0*/  LDG.E R18, desc[UR12][R24.64+-0x14] ;  /* 0xffffec0c18127981 */ /* 0x000ea8000c1e1900 */
[----:B------:R-:W2:Y:S01]  /*03b0*/  LDG.E R27, desc[UR12][R26.64] ;  /* 0x0000000c1a1b7981 */ /* 0x000ea2000c1e1900 */
[----:B----4-:R-:W-:Y:S01]  /*03c0*/  FFMA R16, R29, R16, R20 ;  /* 0x000000101d107223 */ /* 0x010fe20000000014 */
[----:B------:R-:W-:-:S02]  /*03d0*/  IMAD.WIDE.U32 R28, R6, 0x4, R22 ;  /* 0x00000004061c7825 */ /* 0x000fc400078e0016 */
[----:B------:R-:W3:Y:S02]  /*03e0*/  LDG.E R20, desc[UR12][R24.64+-0x10] ;  /* 0xfffff00c18147981 */ /* 0x000ee4000c1e1900 */
[----:B--2---:R-:W-:Y:S01]  /*03f0*/  FFMA R16, R27, R18, R16 ;  /* 0x000000121b107223 */ /* 0x004fe20000000010 */
[----:B------:R-:W-:Y:S01]  /*0400*/  IMAD.WIDE.U32 R26, R4, 0x4, R22 ;  /* 0x00000004041a7825 */ /* 0x000fe200078e0016 */
[----:B------:R-:W3:Y:S05]  /*0410*/  LDG.E R18, desc[UR12][R28.64] ;  /* 0x0000000c1c127981 */ /* 0x000eea000c1e1900 */
[----:B------:R-:W2:Y:S04]  /*0420*/  LDG.E R27, desc[UR12][R26.64] ;  /* 0x0000000c1a1b7981 */ /* 0x000ea8000c1e1900 */
[----:B------:R-:W2:Y:S01]  /*0430*/  LDG.E R28, desc[UR12][R24.64+-0xc] ;  /* 0xfffff40c181c7981 */ /* 0x000ea2000c1e1900 */
[----:B---3--:R-:W-:-:S03]  /*0440*/  FFMA R16, R18, R20, R16 ;  /* 0x0000001412107223 */ /* 0x008fc60000000010 */
[----:B------:R-:W3:Y:S01]  /*0450*/  LDG.E R20, desc[UR12][R24.64+-0x8] ;  /* 0xfffff80c18147981 */ /* 0x000ee2000c1e1900 */
[----:B--2---:R-:W-:Y:S01]  /*0460*/  FFMA R16, R27, R28, R16 ;  /* 0x0000001c1b107223 */ /* 0x004fe20000000010 */
[----:B------:R-:W-:-:S04]  /*0470*/  IMAD.WIDE.U32 R28, R2, 0x4, R22 ;  /* 0x00000004021c7825 */ /* 0x000fc800078e0016 */
        /* <DEDUP_REMOVED lines=23> */
[----:B------:R-:W-:-:S05]  /*05f0*/  IMAD.WIDE.U32 R26, R11, 0x4, R22 ;  /* 0x000000040b1a7825 */ /* 0x000fca00078e0016 */
[----:B------:R0:W3:Y:S01]  /*0600*/  LDG.E R18, desc[UR12][R26.64] ;  /* 0x0000000c1a127981 */ /* 0x0000e2000c1e1900 */
[----:B------:R-:W-:-:S06]  /*0610*/  IMAD.WIDE.U32 R28, R9, 0x4, R22 ;  /* 0x00000004091c7825 */ /* 0x000fcc00078e0016 */
[----:B------:R-:W2:Y:S01]  /*0620*/  LDG.E R29, desc[UR12][R28.64] ;  /* 0x0000000c1c1d7981 */ /* 0x000ea2000c1e1900 */
[----:B0-----:R-:W-:-:S04]  /*0630*/  IMAD.WIDE.U32 R26, R7, 0x4, R22 ;  /* 0x00000004071a7825 */ /* 0x001fc800078e0016 */
[----:B------:R-:W-:Y:S01]  /*0640*/  IMAD.WIDE.U32 R22, R14, 0x4, R22 ;  /* 0x000000040e167825 */ /* 0x000fe200078e0016 */
[----:B------:R-:W2:Y:S05]  /*0650*/  LDG.E R28, desc[UR12][R24.64+0x14] ;  /* 0x0000140c181c7981 */ /* 0x000eaa000c1e1900 */
[----:B------:R-:W4:Y:S04]  /*0660*/  LDG.E R23, desc[UR12][R22.64] ;  /* 0x0000000c16177981 */ /* 0x000f28000c1e1900 */
[----:B------:R-:W4:Y:S01]  /*0670*/  LDG.E R22, desc[UR12][R24.64+0x1c] ;  /* 0x00001c0c18167981 */ /* 0x000f22000c1e1900 */
[----:B---3--:R-:W-:-:S03]  /*0680*/  FFMA R16, R18, R20, R16 ;  /* 0x0000001412107223 */ /* 0x008fc60000000010 */
[----:B------:R-:W3:Y:S04]  /*0690*/  LDG.E R18, desc[UR12][R26.64] ;  /* 0x0000000c1a127981 */ /* 0x000ee8000c1e1900 */
[----:B------:R-:W3:Y:S01]  /*06a0*/  LDG.E R20, desc[UR12][R24.64+0x18] ;  /* 0x0000180c18147981 */ /* 0x000ee2000c1e1900 */
[----:B------:R-:W-:-:S04]  /*06b0*/  UIADD3 UR9, UPT, UPT, UR9, 0x10, URZ ;  /* 0x0000001009097890 */ /* 0x000fc8000fffe0ff */
[----:B------:R-:W-:Y:S01]  /*06c0*/  UISETP.NE.AND UP0, UPT, UR9, URZ, UPT ;  /* 0x000000ff0900728c */ /* 0x000fe2000bf05270 */
[----:B--2---:R-:W-:Y:S01]  /*06d0*/  FFMA R16, R29, R28, R16 ;  /* 0x0000001c1d107223 */ /* 0x004fe20000000010 */
[C---:B------:R-:W-:Y:S02]  /*06e0*/  LEA R5, R0.reuse, R5, 0x4 ;  /* 0x0000000500057211 */ /* 0x040fe400078e20ff */
[C---:B------:R-:W-:Y:S02]  /*06f0*/  LEA R14, R0.reuse, R14, 0x4 ;  /* 0x0000000e000e7211 */ /* 0x040fe400078e20ff */
[C---:B------:R-:W-:Y:S02]  /*0700*/  LEA R7, R0.reuse, R7, 0x4 ;  /* 0x0000000700077211 */ /* 0x040fe400078e20ff */
[C---:B------:R-:W-:Y:S02]  /*0710*/  LEA R9, R0.reuse, R9, 0x4 ;  /* 0x0000000900097211 */ /* 0x040fe400078e20ff */
[----:B------:R-:W-:-:S02]  /*0720*/  LEA R11, R0, R11, 0x4 ;  /* 0x0000000b000b7211 */ /* 0x000fc400078e20ff */
[C---:B------:R-:W-:Y:S02]  /*0730*/  LEA R13, R0.reuse, R13, 0x4 ;  /* 0x0000000d000d7211 */ /* 0x040fe400078e20ff */
        /* <DEDUP_REMOVED lines=9> */
[----:B------:R-:W-:Y:S01]  /*07d0*/  LEA R12, R0, R12, 0x4 ;  /* 0x0000000c000c7211 */ /* 0x000fe200078e20ff */
[----:B---3--:R-:W-:Y:S01]  /*07e0*/  FFMA R16, R18, R20, R16 ;  /* 0x0000001412107223 */ /* 0x008fe20000000010 */
[----:B------:R-:W-:-:S03]  /*07f0*/  IADD3 R18, P0, PT, R24, 0x40, RZ ;  /* 0x0000004018127810 */ /* 0x000fc60007f1e0ff */
[----:B----4-:R-:W-:Y:S01]  /*0800*/  FFMA R16, R23, R22, R16 ;  /* 0x0000001617107223 */ /* 0x010fe20000000010 */
[----:B------:R-:W-:Y:S01]  /*0810*/  IADD3.X R29, PT, PT, RZ, R25, RZ, P0, !PT ;  /* 0x00000019ff1d7210 */ /* 0x000fe200007fe4ff */
[----:B------:R-:W-:Y:S08]  /*0820*/  BRA.U UP0, `(.L_x_2) ;  /* 0xfffffff900a07547 */ /* 0x000ff0000b83ffff */
[----:B------:R-:W-:-:S07]  /*0830*/  MOV R2, UR8 ;  /* 0x0000000800027c02 */ /* 0x000fce0008000f00 */
.L_x_1:
[----:B------:R-:W-:-:S09]  /*0840*/  UISETP.NE.AND UP0, UPT, UR10, URZ, UPT ;  /* 0x000000ff0a00728c */ /* 0x000fd2000bf05270 */
[----:B------:R-:W-:Y:S05]  /*0850*/  BRA.U !UP0, `(.L_x_0) ;  /* 0x00000005087c7547 */ /* 0x000fea000b800000 */
[----:B------:R-:W-:Y:S02]  /*0860*/  UISETP.GE.U32.AND UP0, UPT, UR10, 0x8, UPT ;  /* 0x000000080a00788c */ /* 0x000fe4000bf06070 */
[----:B------:R-:W-:-:S04]  /*0870*/  ULOP3.LUT UR6, UR7, 0x7, URZ, 0xc0, !UPT ;  /* 0x0000000707067892 */ /* 0x000fc8000f8ec0ff */
[----:B------:R-:W-:-:S03]  /*0880*/  UISETP.NE.AND UP1, UPT, UR6, URZ, UPT ;  /* 0x000000ff0600728c */ /* 0x000fc6000bf25270 */
[----:B------:R-:W-:Y:S08]  /*0890*/  BRA.U !UP0, `(.L_x_3) ;  /* 0x0000000108b07547 */ /* 0x000ff0000b800000 */
[----:B------:R-:W0:Y:S01]  /*08a0*/  LDC.64 R6, c[0x0][0x380] ;  /* 0x0000e000ff067b82 */ /* 0x000e220000000a00 */
[----:B------:R-:W-:-:S05]  /*08b0*/  IMAD R9, R2, R0, R3 ;  /* 0x0000000002097224 */ /* 0x000fca00078e0203 */
[-C--:B------:R-:W-:Y:S02]  /*08c0*/  IADD3 R27, PT, PT, R9, R0.reuse, RZ ;  /* 0x00000000091b7210 */ /* 0x080fe40007ffe0ff */
[----:B------:R-:W1:Y:S02]  /*08d0*/  LDC.64 R4, c[0x0][0x388] ;  /* 0x0000e200ff047b82 */ /* 0x000e640000000a00 */
[----:B------:R-:W-:-:S04]  /*08e0*/  IADD3 R11, PT, PT, R27, R0, RZ ;  /* 0x000000001b0b7210 */ /* 0x000fc80007ffe0ff */
[----:B------:R-:W-:Y:S01]  /*08f0*/  IADD3 R23, PT, PT, R11, R0, RZ ;  /* 0x000000000b177210 */ /* 0x000fe20007ffe0ff */
[----:B0-----:R-:W-:-:S04]  /*0900*/  IMAD.WIDE.U32 R8, R9, 0x4, R6 ;  /* 0x0000000409087825 */ /* 0x001fc800078e0006 */
[----:B------:R-:W-:Y:S01]  /*0910*/  IMAD.WIDE.U32 R26, R27, 0x4, R6 ;  /* 0x000000041b1a7825 */ /* 0x000fe200078e0006 */
[----:B------:R0:W2:Y:S03]  /*0920*/  LDG.E R21, desc[UR12][R8.64] ;  /* 0x0000000c08157981 */ /* 0x0000a6000c1e1900 */
[----:B-1----:R-:W-:Y:S01]  /*0930*/  IMAD.WIDE.U32 R4, R2, 0x4, R4 ;  /* 0x0000000402047825 */ /* 0x002fe200078e0004 */
[----:B------:R-:W3:Y:S04]  /*0940*/  LDG.E R18, desc[UR12][R26.64] ;  /* 0x0000000c1a127981 */ /* 0x000ee8000c1e1900 */
[----:B------:R-:W2:Y:S01]  /*0950*/  LDG.E R15, desc[UR12][R4.64] ;  /* 0x0000000c040f7981 */ /* 0x000ea2000c1e1900 */
[----:B------:R-:W-:Y:S01]  /*0960*/  IMAD.WIDE.U32 R10, R11, 0x4, R6 ;  /* 0x000000040b0a7825 */ /* 0x000fe200078e0006 */
[----:B------:R-:W-:-:S02]  /*0970*/  IADD3 R13, PT, PT, R23, R0, RZ ;  /* 0x00000000170d7210 */ /* 0x000fc40007ffe0ff */
[----:B------:R-:W3:Y:S01]  /*0980*/  LDG.E R19, desc[UR12][R4.64+0x4] ;  /* 0x0000040c04137981 */ /* 0x000ee2000c1e1900 */
[--C-:B------:R-:W-:Y:S01]  /*0990*/  IMAD.WIDE.U32 R22, R23, 0x4, R6.reuse ;  /* 0x0000000417167825 */ /* 0x100fe200078e0006 */
[C---:B------:R-:W-:Y:S02]  /*09a0*/  IADD3 R29, PT, PT, R13.reuse, R0, RZ ;  /* 0x000000000d1d7210 */ /* 0x040fe40007ffe0ff */
[----:B------:R1:W4:Y:S01]  /*09b0*/  LDG.E R14, desc[UR12][R10.64] ;  /* 0x0000000c0a0e7981 */ /* 0x000322000c1e1900 */
[----:B------:R-:W-:-:S03]  /*09c0*/  IMAD.WIDE.U32 R12, R13, 0x4, R6 ;  /* 0x000000040d0c7825 */ /* 0x000fc600078e0006 */
[----:B------:R-:W4:Y:S01]  /*09d0*/  LDG.E R17, desc[UR12][R4.64+0x8] ;  /* 0x0000080c04117981 */ /* 0x000f22000c1e1900 */
[CC--:B------:R-:W-:Y:S01]  /*09e0*/  IADD3 R20, PT, PT, R29.reuse, R0.reuse, RZ ;  /* 0x000000001d147210 */ /* 0x0c0fe20007ffe0ff */
[--C-:B0-----:R-:W-:Y:S02]  /*09f0*/  IMAD.WIDE.U32 R8, R29, 0x4, R6.reuse ;  /* 0x000000041d087825 */ /* 0x101fe400078e0006 */
[----:B------:R-:W5:Y:S04]  /*0a00*/  LDG.E R22, desc[UR12][R22.64] ;  /* 0x0000000c16167981 */ /* 0x000f68000c1e1900 */
[----:B------:R-:W5:Y:S01]  /*0a10*/  LDG.E R25, desc[UR12][R4.64+0xc] ;  /* 0x00000c0c04197981 */ /* 0x000f62000c1e1900 */
[C---:B------:R-:W-:Y:S01]  /*0a20*/  IADD3 R24, PT, PT, R20.reuse, R0, RZ ;  /* 0x0000000014187210 */ /* 0x040fe20007ffe0ff */
[----:B-1----:R-:W-:-:S02]  /*0a30*/  IMAD.WIDE.U32 R10, R20, 0x4, R6 ;  /* 0x00000004140a7825 */ /* 0x002fc400078e0006 */
[----:B------:R-:W5:Y:S04]  /*0a40*/  LDG.E R12, desc[UR12][R12.64] ;  /* 0x0000000c0c0c7981 */ /* 0x000f68000c1e1900 */
[----:B------:R-:W5:Y:S01]  /*0a50*/  LDG.E R27, desc[UR12][R4.64+0x10] ;  /* 0x0000100c041b7981 */ /* 0x000f62000c1e1900 */
[----:B------:R-:W-:-:S03]  /*0a60*/  IMAD.WIDE.U32 R6, R24, 0x4, R6 ;  /* 0x0000000418067825 */ /* 0x000fc600078e0006 */
[----:B------:R-:W5:Y:S04]  /*0a70*/  LDG.E R8, desc[UR12][R8.64] ;  /* 0x0000000c08087981 */ /* 0x000f68000c1e1900 */
[----:B------:R-:W5:Y:S04]  /*0a80*/  LDG.E R29, desc[UR12][R4.64+0x14] ;  /* 0x0000140c041d7981 */ /* 0x000f68000c1e1900 */
[----:B------:R-:W5:Y:S04]  /*0a90*/  LDG.E R10, desc[UR12][R10.64] ;  /* 0x0000000c0a0a7981 */ /* 0x000f68000c1e1900 */
[----:B------:R-:W5:Y:S04]  /*0aa0*/  LDG.E R23, desc[UR12][R4.64+0x18] ;  /* 0x0000180c04177981 */ /* 0x000f68000c1e1900 */
[----:B------:R-:W5:Y:S04]  /*0ab0*/  LDG.E R6, desc[UR12][R6.64] ;  /* 0x0000000c06067981 */ /* 0x000f68000c1e1900 */
[----:B------:R-:W5:Y:S01]  /*0ac0*/  LDG.E R20, desc[UR12][R4.64+0x1c] ;  /* 0x00001c0c04147981 */ /* 0x000f62000c1e1900 */
[----:B------:R-:W-:Y:S01]  /*0ad0*/  IADD3 R2, PT, PT, R2, 0x8, RZ ;  /* 0x0000000802027810 */ /* 0x000fe20007ffe0ff */
[----:B--2---:R-:W-:-:S04]  /*0ae0*/  FFMA R15, R21, R15, R16 ;  /* 0x0000000f150f7223 */ /* 0x004fc80000000010 */
[----:B---3--:R-:W-:-:S04]  /*0af0*/  FFMA R15, R18, R19, R15 ;  /* 0x00000013120f7223 */ /* 0x008fc8000000000f */
[----:B----4-:R-:W-:-:S04]  /*0b00*/  FFMA R15, R14, R17, R15 ;  /* 0x000000110e0f7223 */ /* 0x010fc8000000000f */
[----:B-----5:R-:W-:-:S04]  /*0b10*/  FFMA R15, R22, R25, R15 ;  /* 0x00000019160f7223 */ /* 0x020fc8000000000f */
[----:B------:R-:W-:-:S04]  /*0b20*/  FFMA R15, R12, R27, R15 ;  /* 0x0000001b0c0f7223 */ /* 0x000fc8000000000f */
[----:B------:R-:W-:-:S04]  /*0b30*/  FFMA R15, R8, R29, R15 ;  /* 0x0000001d080f7223 */ /* 0x000fc8000000000f */
[----:B------:R-:W-:-:S04]  /*0b40*/  FFMA R15, R10, R23, R15 ;  /* 0x000000170a0f7223 */ /* 0x000fc8000000000f */
[----:B------:R-:W-:-:S07]  /*0b50*/  FFMA R16, R6, R20, R15 ;  /* 0x0000001406107223 */ /* 0x000fce000000000f */
.L_x_3:
        /* <DEDUP_REMOVED lines=12> */
[----:B------:R-:W-:Y:S02]  /*0c20*/  IMAD.WIDE.U32 R10, R11, 0x4, R4 ;  /* 0x000000040b0a7825 */ /* 0x000fe400078e0004 */
[----:B------:R-:W2:Y:S02]  /*0c30*/  LDG.E R9, desc[UR12][R8.64] ;  /* 0x0000000c08097981 */ /* 0x000ea4000c1e1900 */
[----:B-1----:R-:W-:Y:S02]  /*0c40*/  IMAD.WIDE.U32 R6, R2, 0x4, R6 ;  /* 0x0000000402067825 */ /* 0x002fe400078e0006 */
[----:B------:R-:W3:Y:S02]  /*0c50*/  LDG.E R10, desc[UR12][R10.64] ;  /* 0x0000000c0a0a7981 */ /* 0x000ee4000c1e1900 */
[--C-:B------:R-:W-:Y:S02]  /*0c60*/  IMAD.WIDE.U32 R12, R13, 0x4, R4.reuse ;  /* 0x000000040d0c7825 */ /* 0x100fe400078e0004 */
[----:B------:R-:W2:Y:S02]  /*0c70*/  LDG.E R14, desc[UR12][R6.64] ;  /* 0x0000000c060e7981 */ /* 0x000ea4000c1e1900 */
[----:B------:R-:W-:-:S02]  /*0c80*/  IMAD.WIDE.U32 R4, R17, 0x4, R4 ;  /* 0x0000000411047825 */ /* 0x000fc400078e0004 */
[----:B------:R-:W3:Y:S04]  /*0c90*/  LDG.E R15, desc[UR12][R6.64+0x4] ;  /* 0x0000040c060f7981 */ /* 0x000ee8000c1e1900 */
[----:B------:R-:W4:Y:S04]  /*0ca0*/  LDG.E R12, desc[UR12][R12.64] ;  /* 0x0000000c0c0c7981 */ /* 0x000f28000c1e1900 */
[----:B------:R-:W4:Y:S04]  /*0cb0*/  LDG.E R17, desc[UR12][R6.64+0x8] ;  /* 0x0000080c06117981 */ /* 0x000f28000c1e1900 */
[----:B------:R-:W5:Y:S04]  /*0cc0*/  LDG.E R4, desc[UR12][R4.64] ;  /* 0x0000000c04047981 */ /* 0x000f68000c1e1900 */
[----:B------:R-:W5:Y:S01]  /*0cd0*/  LDG.E R18, desc[UR12][R6.64+0xc] ;  /* 0x00000c0c06127981 */ /* 0x000f62000c1e1900 */
[----:B------:R-:W-:Y:S01]  /*0ce0*/  IADD3 R2, PT, PT, R2, 0x4, RZ ;  /* 0x0000000402027810 */ /* 0x000fe20007ffe0ff */
[----:B--2---:R-:W-:-:S04]  /*0cf0*/  FFMA R9, R9, R14, R16 ;  /* 0x0000000e09097223 */ /* 0x004fc80000000010 */
[----:B---3--:R-:W-:-:S04]  /*0d00*/  FFMA R9, R10, R15, R9 ;  /* 0x0000000f0a097223 */ /* 0x008fc80000000009 */
[----:B----4-:R-:W-:-:S04]  /*0d10*/  FFMA R9, R12, R17, R9 ;  /* 0x000000110c097223 */ /* 0x010fc80000000009 */
[----:B-----5:R-:W-:-:S07]  /*0d20*/  FFMA R16, R4, R18, R9 ;  /* 0x0000001204107223 */ /* 0x020fce0000000009 */
.L_x_4:
[----:B------:R-:W-:Y:S05]  /*0d30*/  BRA.U !UP1, `(.L_x_0) ;  /* 0x0000000109447547 */ /* 0x000fea000b800000 */
[----:B------:R-:W0:Y:S01]  /*0d40*/  LDC.64 R4, c[0x0][0x388] ;  /* 0x0000e200ff047b82 */ /* 0x000e220000000a00 */
[----:B------:R-:W-:Y:S01]  /*0d50*/  IMAD R11, R2, R0, R3 ;  /* 0x00000000020b7224 */ /* 0x000fe200078e0203 */
[----:B------:R-:W-:-:S06]  /*0d60*/  UIADD3 UR5, UPT, UPT, -UR5, URZ, URZ ;  /* 0x000000ff05057290 */ /* 0x000fcc000fffe1ff */
[----:B------:R-:W1:Y:S01]  /*0d70*/  LDC.64 R8, c[0x0][0x380] ;  /* 0x0000e000ff087b82 */ /* 0x000e620000000a00 */
[----:B0-----:R-:W-:-:S03]  /*0d80*/  IMAD.WIDE.U32 R4, R2, 0x4, R4 ;  /* 0x0000000402047825 */ /* 0x001fc600078e0004 */
[----:B------:R-:W-:Y:S02]  /*0d90*/  MOV R6, R4 ;  /* 0x0000000400067202 */ /* 0x000fe40000000f00 */
[----:B------:R-:W-:-:S07]  /*0da0*/  MOV R7, R5 ;  /* 0x0000000500077202 */ /* 0x000fce0000000f00 */
.L_x_5:
[----:B-1----:R-:W-:Y:S01]  /*0db0*/  IMAD.WIDE.U32 R4, R11, 0x4, R8 ;  /* 0x000000040b047825 */ /* 0x002fe200078e0008 */
[----:B------:R0:W2:Y:S05]  /*0dc0*/  LDG.E R2, desc[UR12][R6.64] ;  /* 0x0000000c06027981 */ /* 0x0000aa000c1e1900 */
[----:B------:R-:W2:Y:S01]  /*0dd0*/  LDG.E R5, desc[UR12][R4.64] ;  /* 0x0000000c04057981 */ /* 0x000ea2000c1e1900 */
[----:B------:R-:W-:-:S04]  /*0de0*/  UIADD3 UR5, UPT, UPT, UR5, 0x1, URZ ;  /* 0x0000000105057890 */ /* 0x000fc8000fffe0ff */
[----:B------:R-:W-:Y:S01]  /*0df0*/  UISETP.NE.AND UP0, UPT, UR5, URZ, UPT ;  /* 0x000000ff0500728c */ /* 0x000fe2000bf05270 */
[----:B0-----:R-:W-:Y:S02]  /*0e00*/  IADD3 R6, P0, PT, R6, 0x4, RZ ;  /* 0x0000000406067810 */ /* 0x001fe40007f1e0ff */
[----:B------:R-:W-:Y:S02]  /*0e10*/  IADD3 R11, PT, PT, R11, R0, RZ ;  /* 0x000000000b0b7210 */ /* 0x000fe40007ffe0ff */
[----:B------:R-:W-:Y:S01]  /*0e20*/  IADD3.X R7, PT, PT, RZ, R7, RZ, P0, !PT ;  /* 0x00000007ff077210 */ /* 0x000fe200007fe4ff */
[----:B--2---:R-:W-:-:S03]  /*0e30*/  FFMA R16, R5, R2, R16 ;  /* 0x0000000205107223 */ /* 0x004fc60000000010 */
[----:B------:R-:W-:Y:S05]  /*0e40*/  BRA.U UP0, `(.L_x_5) ;  /* 0xfffffffd00d87547 */ /* 0x000fea000b83ffff */
.L_x_0:
[----:B------:R-:W0:Y:S02]  /*0e50*/  LDC.64 R4, c[0x0][0x390] ;  /* 0x0000e400ff047b82 */ /* 0x000e240000000a00 */
[----:B0-----:R-:W-:-:S05]  /*0e60*/  IMAD.WIDE.U32 R2, R3, 0x4, R4 ;  /* 0x0000000403027825 */ /* 0x001fca00078e0004 */
[----:B------:R-:W-:Y:S01]  /*0e70*/  STG.E desc[UR12][R2.64], R16 ;  /* 0x0000001002007986 */ /* 0x000fe2000c10190c */
[----:B------:R-:W-:Y:S05]  /*0e80*/  EXIT ;  /* 0x000000000000794d */ /* 0x000fea0003800000 */
.L_x_6:
[----:B------:R-:W-:-:S00]  /*0e90*/  BRA `(.L_x_6) ;  /* 0xfffffffc00fc7947 */ /* 0x000fc0000383ffff */
[----:B------:R-:W-:-:S00]  /*0ea0*/  NOP ;  /* 0x0000000000007918 */ /* 0x000fc00000000000 */
        /* <DEDUP_REMOVED lines=13> */
.L_x_23:


//--------------------- .text._ZN5cntns18mat_vec_mul_kernelEPKfS1_Pfii --------------------------
	.section	.text._ZN5cntns18mat_vec_mul_kernelEPKfS1_Pfii,"ax",@progbits
	.align	128
        .global         _ZN5cntns18mat_vec_mul_kernelEPKfS1_Pfii
        .type           _ZN5cntns18mat_vec_mul_kernelEPKfS1_Pfii,@function
        .size           _ZN5cntns18mat_vec_mul_kernelEPKfS1_Pfii,(.L_x_24 - _ZN5cntns18mat_vec_mul_kernelEPKfS1_Pfii)
        .other          _ZN5cntns18mat_vec_mul_kernelEPKfS1_Pfii,@"STO_CUDA_ENTRY STV_DEFAULT"
_ZN5cntns18mat_vec_mul_kernelEPKfS1_Pfii:
.text._ZN5cntns18mat_vec_mul_kernelEPKfS1_Pfii:
[----:B------:R-:W-:Y:S01]  /*0000*/  LDC R1, c[0x0][0x37c] ;  /* 0x0000df00ff017b82 */ /* 0x000fe20000000800 */
[----:B------:R-:W0:Y:S07]  /*0010*/  S2R R3, SR_TID.X ;  /* 0x0000000000037919 */ /* 0x000e2e0000002100 */
[----:B------:R-:W0:Y:S01]  /*0020*/  S2UR UR4, SR_CTAID.X ;  /* 0x00000000000479c3 */ /* 0x000e220000002500 */
[----:B------:R-:W1:Y:S07]  /*0030*/  LDCU UR5, c[0x0][0x398] ;  /* 0x00007300ff0577ac */ /* 0x000e6e0008000800 */
[----:B------:R-:W0:Y:S02]  /*0040*/  LDC R14, c[0x0][0x360] ;  /* 0x0000d800ff0e7b82 */ /* 0x000e240000000800 */
[----:B0-----:R-:W-:-:S05]  /*0050*/  IMAD R14, R14, UR4, R3 ;  /* 0x000000040e0e7c24 */ /* 0x001fca000f8e0203 */
[----:B-1----:R-:W-:-:S13]  /*0060*/  ISETP.GE.U32.AND P0, PT, R14, UR5, PT ;  /* 0x000000050e007c0c */ /* 0x002fda000bf06070 */
        /* <DEDUP_REMOVED lines=9> */
[----:B------:R-:W-:-:S03]  /*0100*/  MOV R17, RZ ;  /* 0x000000ff00117202 */ /* 0x000fc60000000f00 */
[----:B------:R-:W-:-:S03]  /*0110*/  UISETP.NE.AND UP1, UPT, UR4, URZ, UPT ;  /* 0x000000ff0400728c */ /* 0x000fc6000bf25270 */
[----:B------:R-:W-:Y:S08]  /*0120*/  BRA.U !UP0, `(.L_x_8) ;  /* 0x0000000508687547 */ /* 0x000ff0000b800000 */
[----:B------:R-:W-:Y:S01]  /*0130*/  ULOP3.LUT UR5, UR8, 0x7ffffff0, URZ, 0xc0, !UPT ;  /* 0x7ffffff008057892 */ /* 0x000fe2000f8ec0ff */
[----:B------:R-:W-:Y:S01]  /*0140*/  HFMA2 R15, -RZ, RZ, 0, 0 ;  /* 0x00000000ff0f7431 */ /* 0x000fe200000001ff */
[----:B------:R-:W-:-:S04]  /*0150*/  MOV R0, RZ ;  /* 0x000000ff00007202 */ /* 0x000fc80000000f00 */
[----:B------:R-:W-:-:S07]  /*0160*/  MOV R17, UR5 ;  /* 0x0000000500117c02 */ /* 0x000fce0008000f00 */
.L_x_9:
[----:B------:R-:W0:Y:S01]  /*0170*/  LDC.64 R6, c[0x0][0x380] ;  /* 0x0000e000ff067b82 */ /* 0x000e220000000a00 */
[----:B------:R-:W-:-:S05]  /*0180*/  IMAD R21, R14, UR8, R15 ;  /* 0x000000080e157c24 */ /* 0x000fca000f8e020f */
[C---:B------:R-:W-:Y:S02]  /*0190*/  IADD3 R13, PT, PT, R21.reuse, 0x1, RZ ;  /* 0x00000001150d7810 */ /* 0x040fe40007ffe0ff */
[----:B------:R-:W1:Y:S01]  /*01a0*/  LDC.64 R4, c[0x0][0x388] ;  /* 0x0000e200ff047b82 */ /* 0x000e620000000a00 */
[C---:B------:R-:W-:Y:S02]  /*01b0*/  IADD3 R11, PT, PT, R21.reuse, 0x2, RZ ;  /* 0x00000002150b7810 */ /* 0x040fe40007ffe0ff */
[C---:B------:R-:W-:Y:S01]  /*01c0*/  IADD3 R9, PT, PT, R21.reuse, 0x3, RZ ;  /* 0x0000000315097810 */ /* 0x040fe20007ffe0ff */
[----:B0-----:R-:W-:-:S04]  /*01d0*/  IMAD.WIDE.U32 R28, R21, 0x4, R6 ;  /* 0x00000004151c7825 */ /* 0x001fc800078e0006 */
[----:B------:R-:W-:Y:S02]  /*01e0*/  IMAD.WIDE.U32 R12, R13, 0x4, R6 ;  /* 0x000000040d0c7825 */ /* 0x000fe400078e0006 */
[----:B------:R-:W2:Y:S02]  /*01f0*/  LDG.E R28, desc[UR6][R28.64] ;  /* 0x000000061c1c7981 */ /* 0x000ea4000c1e1900 */
[----:B-1----:R-:W-:Y:S02]  /*0200*/  IMAD.WIDE.U32 R4, R15, 0x4, R4 ;  /* 0x000000040f047825 */ /* 0x002fe400078e0004 */
[----:B------:R0:W3:Y:S04]  /*0210*/  LDG.E R2, desc[UR6][R12.64] ;  /* 0x000000060c027981 */ /* 0x0000e8000c1e1900 */
[----:B------:R-:W2:Y:S01]  /*0220*/  LDG.E R3, desc[UR6][R4.64] ;  /* 0x0000000604037981 */ /* 0x000ea2000c1e1900 */
[----:B------:R-:W-:Y:S01]  /*0230*/  IMAD.WIDE.U32 R10, R11, 0x4, R6 ;  /* 0x000000040b0a7825 */ /* 0x000fe200078e0006 */
[----:B------:R-:W-:-:S02]  /*0240*/  IADD3 R23, PT, PT, R21, 0x4, RZ ;  /* 0x0000000415177810 */ /* 0x000fc40007ffe0ff */
[----:B------:R-:W3:Y:S01]  /*0250*/  LDG.E R26, desc[UR6][R4.64+0x4] ;  /* 0x00000406041a7981 */ /* 0x000ee2000c1e1900 */
[----:B------:R-:W-:Y:S01]  /*0260*/  IMAD.WIDE.U32 R8, R9, 0x4, R6 ;  /* 0x0000000409087825 */ /* 0x000fe200078e0006 */
[C---:B------:R-:W-:Y:S02]  /*0270*/  IADD3 R25, PT, PT, R21.reuse, 0x5, RZ ;  /* 0x0000000515197810 */ /* 0x040fe40007ffe0ff */
[----:B------:R1:W4:Y:S04]  /*0280*/  LDG.E R19, desc[UR6][R10.64] ;  /* 0x000000060a137981 */ /* 0x000328000c1e1900 */
[----:B------:R-:W4:Y:S01]  /*0290*/  LDG.E R16, desc[UR6][R4.64+0x8] ;  /* 0x0000080604107981 */ /* 0x000f22000c1e1900 */
[----:B0-----:R-:W-:-:S03]  /*02a0*/  IADD3 R13, PT, PT, R21, 0x6, RZ ;  /* 0x00000006150d7810 */ /* 0x001fc60007ffe0ff */
[----:B------:R-:W5:Y:S01]  /*02b0*/  LDG.E R18, desc[UR6][R4.64+0xc] ;  /* 0x00000c0604127981 */ /* 0x000f62000c1e1900 */
[----:B-1----:R-:W-:-:S03]  /*02c0*/  IMAD.WIDE.U32 R10, R23, 0x4, R6 ;  /* 0x00000004170a7825 */ /* 0x002fc600078e0006 */
[----:B------:R0:W5:Y:S04]  /*02d0*/  LDG.E R23, desc[UR6][R8.64] ;  /* 0x0000000608177981 */ /* 0x000168000c1e1900 */
[----:B------:R-:W5:Y:S01]  /*02e0*/  LDG.E R20, desc[UR6][R4.64+0x10] ;  /* 0x0000100604147981 */ /* 0x000f62000c1e1900 */
[----:B------:R-:W-:-:S03]  /*02f0*/  IMAD.WIDE.U32 R12, R13, 0x4, R6 ;  /* 0x000000040d0c7825 */ /* 0x000fc600078e0006 */
[----:B------:R-:W5:Y:S01]  /*0300*/  LDG.E R27, desc[UR6][R4.64+0x14] ;  /* 0x00001406041b7981 */ /* 0x000f62000c1e1900 */
[----:B0-----:R-:W-:-:S03]  /*0310*/  IMAD.WIDE.U32 R8, R25, 0x4, R6 ;  /* 0x0000000419087825 */ /* 0x001fc600078e0006 */
[----:B------:R-:W5:Y:S04]  /*0320*/  LDG.E R25, desc[UR6][R10.64] ;  /* 0x000000060a197981 */ /* 0x000f68000c1e1900 */
[----:B------:R-:W5:Y:S04]  /*0330*/  LDG.E R22, desc[UR6][R8.64] ;  /* 0x0000000608167981 */ /* 0x000f68000c1e1900 */
[----:B------:R0:W5:Y:S04]  /*0340*/  LDG.E R24, desc[UR6][R12.64] ;  /* 0x000000060c187981 */ /* 0x000168000c1e1900 */
[----:B------:R-:W5:Y:S01]  /*0350*/  LDG.E R29, desc[UR6][R4.64+0x18] ;  /* 0x00001806041d7981 */ /* 0x000f62000c1e1900 */
[----:B0-----:R-:W-:-:S05]  /*0360*/  IADD3 R13, PT, PT, R21, 0xa, RZ ;  /* 0x0000000a150d7810 */ /* 0x001fca0007ffe0ff */
[----:B------:R-:W-:-:S04]  /*0370*/  IMAD.WIDE.U32 R12, R13, 0x4, R6 ;  /* 0x000000040d0c7825 */ /* 0x000fc800078e0006 */
[----:B--2---:R-:W-:Y:S01]  /*0380*/  FFMA R3, R28, R3, R0 ;  /* 0x000000031c037223 */ /* 0x004fe20000000000 */
[C---:B------:R-:W-:Y:S02]  /*0390*/  IADD3 R0, PT, PT, R21.reuse, 0x7, RZ ;  /* 0x0000000715007810 */ /* 0x040fe40007ffe0ff */
[----:B------:R-:W-:Y:S01]  /*03a0*/  IADD3 R28, PT, PT, R21, 0x8, RZ ;  /* 0x00000008151c7810 */ /* 0x000fe20007ffe0ff */
[----:B---3--:R-:W-:Y:S02]  /*03b0*/  FFMA R26, R2, R26, R3 ;  /* 0x0000001a021a7223 */ /* 0x008fe40000000003 */
[----:B------:R-:W-:-:S04]  /*03c0*/  IMAD.WIDE.U32 R2, R0, 0x4, R6 ;  /* 0x0000000400027825 */ /* 0x000fc800078e0006 */
[----:B------:R-:W-:Y:S01]  /*03d0*/  IMAD.WIDE.U32 R10, R28, 0x4, R6 ;  /* 0x000000041c0a7825 */ /* 0x000fe200078e0006 */
[----:B------:R-:W-:-:S03]  /*03e0*/  IADD3 R28, PT, PT, R21, 0x9, RZ ;  /* 0x00000009151c7810 */ /* 0x000fc60007ffe0ff */
[----:B----4-:R-:W-:Y:S01]  /*03f0*/  FFMA R26, R19, R16, R26 ;  /* 0x00000010131a7223 */ /* 0x010fe2000000001a */
[----:B------:R0:W2:Y:S04]  /*0400*/  LDG.E R0, desc[UR6][R2.64] ;  /* 0x0000000602007981 */ /* 0x0000a8000c1e1900 */
[----:B------:R-:W2:Y:S01]  /*0410*/  LDG.E R19, desc[UR6][R4.64+0x1c] ;  /* 0x00001c0604137981 */ /* 0x000ea2000c1e1900 */
[----:B------:R-:W-:-:S04]  /*0420*/  IMAD.WIDE.U32 R8, R28, 0x4, R6 ;  /* 0x000000041c087825 */ /* 0x000fc800078e0006 */
[----:B-----5:R-:W-:Y:S01]  /*0430*/  FFMA R18, R23, R18, R26 ;  /* 0x0000001217127223 */ /* 0x020fe2000000001a */
[----:B------:R-:W3:Y:S01]  /*0440*/  LDG.E R10, desc[UR6][R10.64] ;  /* 0x000000060a0a7981 */ /* 0x000ee2000c1e1900 */
[----:B------:R-:W-:-:S03]  /*0450*/  IADD3 R28, PT, PT, R21, 0xb, RZ ;  /* 0x0000000b151c7810 */ /* 0x000fc60007ffe0ff */
[----:B------:R-:W3:Y:S01]  /*0460*/  LDG.E R23, desc[UR6][R4.64+0x20] ;  /* 0x0000200604177981 */ /* 0x000ee2000c1e1900 */
[----:B------:R-:W-:-:S03]  /*0470*/  IADD3 R26, PT, PT, R21, 0xc, RZ ;  /* 0x0000000c151a7810 */ /* 0x000fc60007ffe0ff */
[----:B------:R1:W4:Y:S01]  /*0480*/  LDG.E R16, desc[UR6][R8.64] ;  /* 0x0000000608107981 */ /* 0x000322000c1e1900 */
[----:B------:R-:W-:-:S03]  /*0490*/  FFMA R20, R25, R20, R18 ;  /* 0x0000001419147223 */ /* 0x000fc60000000012 */
[----:B------:R5:W4:Y:S01]  /*04a0*/  LDG.E R11, desc[UR6][R12.64] ;  /* 0x000000060c0b7981 */ /* 0x000b22000c1e1900 */
[----:B0-----:R-:W-:-:S03]  /*04b0*/  IMAD.WIDE.U32 R2, R28, 0x4, R6 ;  /* 0x000000041c027825 */ /* 0x001fc600078e0006 */
[----:B------:R-:W4:Y:S01]  /*04c0*/  LDG.E R25, desc[UR6][R4.64+0x24] ;  /* 0x0000240604197981 */ /* 0x000f22000c1e1900 */
[----:B------:R-:W-:Y:S01]  /*04d0*/  FFMA R27, R22, R27, R20 ;  /* 0x0000001b161b7223 */ /* 0x000fe20000000014 */
[----:B------:R-:W-:Y:S02]  /*04e0*/  IADD3 R22, PT, PT, R21, 0xd, RZ ;  /* 0x0000000d15167810 */ /* 0x000fe40007ffe0ff */
[----:B------:R-:W4:Y:S01]  /*04f0*/  LDG.E R20, desc[UR6][R4.64+0x28] ;  /* 0x0000280604147981 */ /* 0x000f22000c1e1900 */
[----:B-1----:R-:W-:-:S04]  /*0500*/  IMAD.WIDE.U32 R8, R26, 0x4, R6 ;  /* 0x000000041a087825 */ /* 0x002fc800078e0006 */
[----:B------:R-:W-:Y:S01]  /*0510*/  FFMA R29, R24, R29, R27 ;  /* 0x0000001d181d7223 */ /* 0x000fe2000000001b */
[----:B------:R0:W4:Y:S01]  /*0520*/  LDG.E R18, desc[UR6][R2.64] ;  /* 0x0000000602127981 */ /* 0x000122000c1e1900 */
[C---:B------:R-:W-:Y:S01]  /*0530*/  IADD3 R24, PT, PT, R21.reuse, 0xe, RZ ;  /* 0x0000000e15187810 */ /* 0x040fe20007ffe0ff */
[----:B-----5:R-:W-:Y:S02]  /*0540*/  IMAD.WIDE.U32 R12, R22, 0x4, R6 ;  /* 0x00000004160c7825 */ /* 0x020fe400078e0006 */
[----:B------:R-:W5:Y:S01]  /*0550*/  LDG.E R27, desc[UR6][R4.64+0x2c] ;  /* 0x00002c06041b7981 */ /* 0x000f62000c1e1900 */
[----:B------:R-:W-:-:S03]  /*0560*/  IADD3 R26, PT, PT, R21, 0xf, RZ ;  /* 0x0000000f151a7810 */ /* 0x000fc60007ffe0ff */
[----:B------:R-:W5:Y:S01]  /*0570*/  LDG.E R8, desc[UR6][R8.64] ;  /* 0x0000000608087981 */ /* 0x000f62000c1e1900 */
[----:B0-----:R-:W-:-:S03]  /*0580*/  IMAD.WIDE.U32 R2, R24, 0x4, R6 ;  /* 0x0000000418027825 */ /* 0x001fc600078e0006 */
        /* <DEDUP_REMOVED lines=8> */
[----:B------:R-:W-:-:S04]  /*0610*/  IADD3 R15, PT, PT, R15, 0x10, RZ ;  /* 0x000000100f0f7810 */ /* 0x000fc80007ffe0ff */
[----:B------:R-:W-:Y:S01]  /*0620*/  ISETP.NE.AND P0, PT, R15, R17, PT ;  /* 0x000000110f00720c */ /* 0x000fe20003f05270 */
[----:B--2---:R-:W-:-:S04]  /*0630*/  FFMA R19, R0, R19, R29 ;  /* 0x0000001300137223 */ /* 0x004fc8000000001d */
[----:B---3--:R-:W-:-:S04]  /*0640*/  FFMA R19, R10, R23, R19 ;  /* 0x000000170a137223 */ /* 0x008fc80000000013 */
[----:B----4-:R-:W-:-:S04]  /*0650*/  FFMA R16, R16, R25, R19 ;  /* 0x0000001910107223 */ /* 0x010fc80000000013 */
[----:B------:R-:W-:-:S04]  /*0660*/  FFMA R11, R11, R20, R16 ;  /* 0x000000140b0b7223 */ /* 0x000fc80000000010 */
[----:B-----5:R-:W-:-:S04]  /*0670*/  FFMA R11, R18, R27, R11 ;  /* 0x0000001b120b7223 */ /* 0x020fc8000000000b */
[----:B------:R-:W-:-:S04]  /*0680*/  FFMA R11, R8, R22, R11 ;  /* 0x00000016080b7223 */ /* 0x000fc8000000000b */
[----:B------:R-:W-:-:S04]  /*0690*/  FFMA R11, R12, R21, R11 ;  /* 0x000000150c0b7223 */ /* 0x000fc8000000000b */
[----:B------:R-:W-:-:S04]  /*06a0*/  FFMA R11, R2, R24, R11 ;  /* 0x00000018020b7223 */ /* 0x000fc8000000000b */
[----:B------:R-:W-:Y:S01]  /*06b0*/  FFMA R0, R6, R26, R11 ;  /* 0x0000001a06007223 */ /* 0x000fe2000000000b */
[----:B------:R-:W-:Y:S06]  /*06c0*/  @P0 BRA `(.L_x_9) ;  /* 0xfffffff800a80947 */ /* 0x000fec000383ffff */
.L_x_8:
[----:B------:R-:W-:Y:S05]  /*06d0*/  BRA.U !UP1, `(.L_x_7) ;  /* 0x0000000509847547 */ /* 0x000fea000b800000 */
[----:B------:R-:W-:Y:S02]  /*06e0*/  UISETP.GE.U32.AND UP0, UPT, UR4, 0x8, UPT ;  /* 0x000000080400788c */ /* 0x000fe4000bf06070 */
[----:B------:R-:W-:-:S04]  /*06f0*/  ULOP3.LUT UR5, UR8, 0x7, URZ, 0xc0, !UPT ;  /* 0x0000000708057892 */ /* 0x000fc8000f8ec0ff */
[----:B------:R-:W-:-:S03]  /*0700*/  UISETP.NE.AND UP1, UPT, UR5, URZ, UPT ;  /* 0x000000ff0500728c */ /* 0x000fc6000bf25270 */
[----:B------:R-:W-:Y:S08]  /*0710*/  BRA.U !UP0, `(.L_x_10) ;  /* 0x0000000108b07547 */ /* 0x000ff0000b800000 */
[----:B------:R-:W0:Y:S01]  /*0720*/  LDC.64 R4, c[0x0][0x380] ;  /* 0x0000e000ff047b82 */ /* 0x000e220000000a00 */
[----:B------:R-:W-:-:S05]  /*0730*/  IMAD R11, R14, UR8, R17 ;  /* 0x000000080e0b7c24 */ /* 0x000fca000f8e0211 */
[C---:B------:R-:W-:Y:S02]  /*0740*/  IADD3 R9, PT, PT, R11.reuse, 0x1, RZ ;  /* 0x000000010b097810 */ /* 0x040fe40007ffe0ff */
[----:B------:R-:W1:Y:S01]  /*0750*/  LDC.64 R2, c[0x0][0x388] ;  /* 0x0000e200ff027b82 */ /* 0x000e620000000a00 */
[C---:B------:R-:W-:Y:S02]  /*0760*/  IADD3 R29, PT, PT, R11.reuse, 0x2, RZ ;  /* 0x000000020b1d7810 */ /* 0x040fe40007ffe0ff */
[C---:B------:R-:W-:Y:S02]  /*0770*/  IADD3 R21, PT, PT, R11.reuse, 0x3, RZ ;  /* 0x000000030b157810 */ /* 0x040fe40007ffe0ff */
[C---:B------:R-:W-:Y:S01]  /*0780*/  IADD3 R25, PT, PT, R11.reuse, 0x4, RZ ;  /* 0x000000040b197810 */ /* 0x040fe20007ffe0ff */
[----:B0-----:R-:W-:-:S04]  /*0790*/  IMAD.WIDE.U32 R6, R11, 0x4, R4 ;  /* 0x000000040b067825 */ /* 0x001fc800078e0004 */
[----:B------:R-:W-:Y:S01]  /*07a0*/  IMAD.WIDE.U32 R8, R9, 0x4, R4 ;  /* 0x0000000409087825 */ /* 0x000fe200078e0004 */
[----:B------:R0:W2:Y:S03]  /*07b0*/  LDG.E R15, desc[UR6][R6.64] ;  /* 0x00000006060f7981 */ /* 0x0000a6000c1e1900 */
[----:B-1----:R-:W-:Y:S01]  /*07c0*/  IMAD.WIDE.U32 R2, R17, 0x4, R2 ;  /* 0x0000000411027825 */ /* 0x002fe200078e0002 */
[----:B------:R1:W3:Y:S04]  /*07d0*/  LDG.E R12, desc[UR6][R8.64] ;  /* 0x00000006080c7981 */ /* 0x0002e8000c1e1900 */
[----:B------:R-:W2:Y:S01]  /*07e0*/  LDG.E R13, desc[UR6][R2.64] ;  /* 0x00000006020d7981 */ /* 0x000ea2000c1e1900 */
[----:B------:R-:W-:-:S03]  /*07f0*/  IMAD.WIDE.U32 R28, R29, 0x4, R4 ;  /* 0x000000041d1c7825 */ /* 0x000fc600078e0004 */
[----:B------:R-:W3:Y:S01]  /*0800*/  LDG.E R19, desc[UR6][R2.64+0x4] ;  /* 0x0000040602137981 */ /* 0x000ee2000c1e1900 */
[--C-:B------:R-:W-:Y:S01]  /*0810*/  IMAD.WIDE.U32 R20, R21, 0x4, R4.reuse ;  /* 0x0000000415147825 */ /* 0x100fe200078e0004 */
[----:B------:R-:W-:Y:S02]  /*0820*/  IADD3 R27, PT, PT, R11, 0x5, RZ ;  /* 0x000000050b1b7810 */ /* 0x000fe40007ffe0ff */
[----:B------:R-:W4:Y:S01]  /*0830*/  LDG.E R16, desc[UR6][R28.64] ;  /* 0x000000061c107981 */ /* 0x000f22000c1e1900 */
[----:B0-----:R-:W-:-:S03]  /*0840*/  IMAD.WIDE.U32 R6, R25, 0x4, R4 ;  /* 0x0000000419067825 */ /* 0x001fc600078e0004 */
[----:B------:R-:W4:Y:S01]  /*0850*/  LDG.E R23, desc[UR6][R2.64+0x8] ;  /* 0x0000080602177981 */ /* 0x000f22000c1e1900 */
[----:B------:R-:W-:Y:S01]  /*0860*/  IADD3 R10, PT, PT, R11, 0x6, RZ ;  /* 0x000000060b0a7810 */ /* 0x000fe20007ffe0ff */
[--C-:B-1----:R-:W-:Y:S02]  /*0870*/  IMAD.WIDE.U32 R8, R27, 0x4, R4.reuse ;  /* 0x000000041b087825 */ /* 0x102fe400078e0004 */
[----:B------:R-:W5:Y:S04]  /*0880*/  LDG.E R20, desc[UR6][R20.64] ;  /* 0x0000000614147981 */ /* 0x000f68000c1e1900 */
[----:B------:R-:W5:Y:S01]  /*0890*/  LDG.E R25, desc[UR6][R2.64+0xc] ;  /* 0x00000c0602197981 */ /* 0x000f62000c1e1900 */
[----:B------:R-:W-:Y:S01]  /*08a0*/  IADD3 R18, PT, PT, R11, 0x7, RZ ;  /* 0x000000070b127810 */ /* 0x000fe20007ffe0ff */
[----:B------:R-:W-:-:S02]  /*08b0*/  IMAD.WIDE.U32 R10, R10, 0x4, R4 ;  /* 0x000000040a0a7825 */ /* 0x000fc400078e0004 */
        /* <DEDUP_REMOVED lines=18> */
.L_x_10:
        /* <DEDUP_REMOVED lines=29> */
.L_x_11:
[----:B------:R-:W-:Y:S05]  /*0bb0*/  BRA.U !UP1, `(.L_x_7) ;  /* 0x00000001094c7547 */ /* 0x000fea000b800000 */
[----:B------:R-:W0:Y:S01]  /*0bc0*/  LDC.64 R2, c[0x0][0x388] ;  /* 0x0000e200ff027b82 */ /* 0x000e220000000a00 */
[----:B------:R-:W-:-:S07]  /*0bd0*/  UIADD3 UR4, UPT, UPT, -UR4, URZ, URZ ;  /* 0x000000ff04047290 */ /* 0x000fce000fffe1ff */
[----:B------:R-:W1:Y:S01]  /*0be0*/  LDC.64 R6, c[0x0][0x380] ;  /* 0x0000e000ff067b82 */ /* 0x000e620000000a00 */
[----:B0-----:R-:W-:-:S04]  /*0bf0*/  IMAD.WIDE.U32 R2, R17, 0x4, R2 ;  /* 0x0000000411027825 */ /* 0x001fc800078e0002 */
[----:B------:R-:W-:Y:S01]  /*0c00*/  IMAD R17, R14, UR8, R17 ;  /* 0x000000080e117c24 */ /* 0x000fe2000f8e0211 */
[----:B------:R-:W-:Y:S02]  /*0c10*/  MOV R8, R2 ;  /* 0x0000000200087202 */ /* 0x000fe40000000f00 */
[----:B------:R-:W-:-:S07]  /*0c20*/  MOV R9, R3 ;  /* 0x0000000300097202 */ /* 0x000fce0000000f00 */
.L_x_12:
[----:B-1----:R-:W-:Y:S01]  /*0c30*/  IMAD.WIDE.U32 R2, R17, 0x4, R6 ;  /* 0x0000000411027825 */ /* 0x002fe200078e0006 */
[----:B------:R-:W-:Y:S02]  /*0c40*/  MOV R4, R8 ;  /* 0x0000000800047202 */ /* 0x000fe40000000f00 */
[----:B------:R-:W-:-:S03]  /*0c50*/  MOV R5, R9 ;  /* 0x0000000900057202 */ /* 0x000fc60000000f00 */
[----:B------:R-:W2:Y:S04]  /*0c60*/  LDG.E R3, desc[UR6][R2.64] ;  /* 0x0000000602037981 */ /* 0x000ea8000c1e1900 */
[----:B------:R-:W2:Y:S01]  /*0c70*/  LDG.E R4, desc[UR6][R4.64] ;  /* 0x0000000604047981 */ /* 0x000ea2000c1e1900 */
[----:B------:R-:W-:Y:S01]  /*0c80*/  UIADD3 UR4, UPT, UPT, UR4, 0x1, URZ ;  /* 0x0000000104047890 */ /* 0x000fe2000fffe0ff */
[----:B------:R-:W-:Y:S02]  /*0c90*/  IADD3 R8, P0, PT, R8, 0x4, RZ ;  /* 0x0000000408087810 */ /* 0x000fe40007f1e0ff */
[----:B------:R-:W-:Y:S01]  /*0ca0*/  IADD3 R17, PT, PT, R17, 0x1, RZ ;  /* 0x0000000111117810 */ /* 0x000fe20007ffe0ff */
[----:B------:R-:W-:Y:S01]  /*0cb0*/  UISETP.NE.AND UP0, UPT, UR4, URZ, UPT ;  /* 0x000000ff0400728c */ /* 0x000fe2000bf05270 */
[----:B------:R-:W-:Y:S01]  /*0cc0*/  IADD3.X R9, PT, PT, RZ, R9, RZ, P0, !PT ;  /* 0x00000009ff097210 */ /* 0x000fe200007fe4ff */
[----:B--2---:R-:W-:-:S07]  /*0cd0*/  FFMA R0, R3, R4, R0 ;  /* 0x0000000403007223 */ /* 0x004fce0000000000 */
[----:B------:R-:W-:Y:S05]  /*0ce0*/  BRA.U UP0, `(.L_x_12) ;  /* 0xfffffffd00d07547 */ /* 0x000fea000b83ffff */
.L_x_7:
[----:B------:R-:W0:Y:S02]  /*0cf0*/  LDC.64 R2, c[0x0][0x390] ;  /* 0x0000e400ff027b82 */ /* 0x000e240000000a00 */
[----:B0-----:R-:W-:-:S05]  /*0d00*/  IMAD.WIDE.U32 R14, R14, 0x4, R2 ;  /* 0x000000040e0e7825 */ /* 0x001fca00078e0002 */
[----:B------:R-:W-:Y:S01]  /*0d10*/  STG.E desc[UR6][R14.64], R0 ;  /* 0x000000000e007986 */ /* 0x000fe2000c101906 */
[----:B------:R-:W-:Y:S05]  /*0d20*/  EXIT ;  /* 0x000000000000794d */ /* 0x000fea0003800000 */
.L_x_13:
        /* <DEDUP_REMOVED lines=13> */
.L_x_24:


//--------------------- .text._ZN5cntns20mat_scalar_eq_kernelEPffii --------------------------
	.section	.text._ZN5cntns20mat_scalar_eq_kernelEPffii,"ax",@progbits
	.align	128
        .global         _ZN5cntns20mat_scalar_eq_kernelEPffii
        .type           _ZN5cntns20mat_scalar_eq_kernelEPffii,@function
        .size           _ZN5cntns20mat_scalar_eq_kernelEPffii,(.L_x_25 - _ZN5cntns20mat_scalar_eq_kernelEPffii)
        .other          _ZN5cntns20mat_scalar_eq_kernelEPffii,@"STO_CUDA_ENTRY STV_DEFAULT"
_ZN5cntns20mat_scalar_eq_kernelEPffii:
.text._ZN5cntns20mat_scalar_eq_kernelEPffii:
[----:B------:R-:W-:Y:S01]  /*0000*/  LDC R1, c[0x0][0x37c] ;  /* 0x0000df00ff017b82 */ /* 0x000fe20000000800 */
[----:B------:R-:W0:Y:S07]  /*0010*/  S2R R2, SR_TID.X ;  /* 0x0000000000027919 */ /* 0x000e2e0000002100 */
[----:B------:R-:W1:Y:S01]  /*0020*/  LDC R0, c[0x0][0x364] ;  /* 0x0000d900ff007b82 */ /* 0x000e620000000800 */
[----:B------:R-:W2:Y:S01]  /*0030*/  LDCU UR6, c[0x0][0x390] ;  /* 0x00007200ff0677ac */ /* 0x000ea20008000800 */
[----:B------:R-:W1:Y:S01]  /*0040*/  S2R R3, SR_TID.Y ;  /* 0x0000000000037919 */ /* 0x000e620000002200 */
[----:B------:R-:W3:Y:S05]  /*0050*/  LDCU UR7, c[0x0][0x38c] ;  /* 0x00007180ff0777ac */ /* 0x000eea0008000800 */
[----:B------:R-:W0:Y:S08]  /*0060*/  S2UR UR5, SR_CTAID.X ;  /* 0x00000000000579c3 */ /* 0x000e300000002500 */
[----:B------:R-:W0:Y:S08]  /*0070*/  LDC R5, c[0x0][0x360] ;  /* 0x0000d800ff057b82 */ /* 0x000e300000000800 */
[----:B------:R-:W1:Y:S01]  /*0080*/  S2UR UR4, SR_CTAID.Y ;  /* 0x00000000000479c3 */ /* 0x000e620000002600 */
[----:B0-----:R-:W-:-:S05]  /*0090*/  IMAD R5, R5, UR5, R2 ;  /* 0x0000000505057c24 */ /* 0x001fca000f8e0202 */
[----:B--2---:R-:W-:Y:S01]  /*00a0*/  ISETP.GE.U32.AND P0, PT, R5, UR6, PT ;  /* 0x0000000605007c0c */ /* 0x004fe2000bf06070 */
[----:B-1----:R-:W-:-:S05]  /*00b0*/  IMAD R0, R0, UR4, R3 ;  /* 0x0000000400007c24 */ /* 0x002fca000f8e0203 */
[----:B---3--:R-:W-:-:S13]  /*00c0*/  ISETP.GE.U32.OR P0, PT, R0, UR7, P0 ;  /* 0x0000000700007c0c */ /* 0x008fda0008706470 */
[----:B------:R-:W-:Y:S05]  /*00d0*/  @P0 EXIT ;  /* 0x000000000000094d */ /* 0x000fea0003800000 */
[----:B------:R-:W0:Y:S01]  /*00e0*/  LDC.64 R2, c[0x0][0x380] ;  /* 0x0000e000ff027b82 */ /* 0x000e220000000a00 */
[----:B------:R-:W1:Y:S01]  /*00f0*/  LDCU.64 UR4, c[0x0][0x358] ;  /* 0x00006b00ff0477ac */ /* 0x000e620008000a00 */
[----:B------:R-:W-:Y:S01]  /*0100*/  IMAD R5, R0, UR6, R5 ;  /* 0x0000000600057c24 */ /* 0x000fe2000f8e0205 */
[----:B------:R-:W2:Y:S03]  /*0110*/  LDCU UR7, c[0x0][0x388] ;  /* 0x00007100ff0777ac */ /* 0x000ea60008000800 */
[----:B0-----:R-:W-:-:S05]  /*0120*/  IMAD.WIDE.U32 R2, R5, 0x4, R2 ;  /* 0x0000000405027825 */ /* 0x001fca00078e0002 */
[----:B-1----:R-:W2:Y:S02]  /*0130*/  LDG.E R0, desc[UR4][R2.64] ;  /* 0x0000000402007981 */ /* 0x002ea4000c1e1900 */
[----:B--2---:R-:W-:-:S05]  /*0140*/  FMUL R5, R0, UR7 ;  /* 0x0000000700057c20 */ /* 0x004fca0008400000 */
[----:B------:R-:W-:Y:S01]  /*0150*/  STG.E desc[UR4][R2.64], R5 ;  /* 0x0000000502007986 */ /* 0x000fe2000c101904 */
[----:B------:R-:W-:Y:S05]  /*0160*/  EXIT ;  /* 0x000000000000794d */ /* 0x000fea0003800000 */
.L_x_14:
        /* <DEDUP_REMOVED lines=9> */
.L_x_25:


//--------------------- .text._ZN5cntns17mat_scalar_kernelEPKffPfii --------------------------
	.section	.text._ZN5cntns17mat_scalar_kernelEPKffPfii,"ax",@progbits
	.align	128
        .global         _ZN5cntns17mat_scalar_kernelEPKffPfii
        .type           _ZN5cntns17mat_scalar_kernelEPKffPfii,@function
        .size           _ZN5cntns17mat_scalar_kernelEPKffPfii,(.L_x_26 - _ZN5cntns17mat_scalar_kernelEPKffPfii)
        .other          _ZN5cntns17mat_scalar_kernelEPKffPfii,@"STO_CUDA_ENTRY STV_DEFAULT"
_ZN5cntns17mat_scalar_kernelEPKffPfii:
.text._ZN5cntns17mat_scalar_kernelEPKffPfii:
[----:B------:R-:W-:Y:S01]  /*0000*/  LDC R1, c[0x0][0x37c] ;  /* 0x0000df00ff017b82 */ /* 0x000fe20000000800 */
[----:B------:R-:W0:Y:S07]  /*0010*/  S2R R2, SR_TID.X ;  /* 0x0000000000027919 */ /* 0x000e2e0000002100 */
[----:B------:R-:W1:Y:S01]  /*0020*/  LDC R0, c[0x0][0x364] ;  /* 0x0000d900ff007b82 */ /* 0x000e620000000800 */
[----:B------:R-:W2:Y:S01]  /*0030*/  LDCU.64 UR6, c[0x0][0x398] ;  /* 0x00007300ff0677ac */ /* 0x000ea20008000a00 */
[----:B------:R-:W1:Y:S06]  /*0040*/  S2R R3, SR_TID.Y ;  /* 0x0000000000037919 */ /* 0x000e6c0000002200 */
[----:B------:R-:W0:Y:S08]  /*0050*/  S2UR UR5, SR_CTAID.X ;  /* 0x00000000000579c3 */ /* 0x000e300000002500 */
[----:B------:R-:W0:Y:S08]  /*0060*/  LDC R5, c[0x0][0x360] ;  /* 0x0000d800ff057b82 */ /* 0x000e300000000800 */
[----:B------:R-:W1:Y:S01]  /*0070*/  S2UR UR4, SR_CTAID.Y ;  /* 0x00000000000479c3 */ /* 0x000e620000002600 */
[----:B0-----:R-:W-:-:S05]  /*0080*/  IMAD R5, R5, UR5, R2 ;  /* 0x0000000505057c24 */ /* 0x001fca000f8e0202 */
[----:B--2---:R-:W-:Y:S01]  /*0090*/  ISETP.GE.U32.AND P0, PT, R5, UR7, PT ;  /* 0x0000000705007c0c */ /* 0x004fe2000bf06070 */
[----:B-1----:R-:W-:-:S05]  /*00a0*/  IMAD R0, R0, UR4, R3 ;  /* 0x0000000400007c24 */ /* 0x002fca000f8e0203 */
[----:B------:R-:W-:-:S13]  /*00b0*/  ISETP.GE.U32.OR P0, PT, R0, UR6, P0 ;  /* 0x0000000600007c0c */ /* 0x000fda0008706470 */
[----:B------:R-:W-:Y:S05]  /*00c0*/  @P0 EXIT ;  /* 0x000000000000094d */ /* 0x000fea0003800000 */
[----:B------:R-:W0:Y:S01]  /*00d0*/  LDC.64 R2, c[0x0][0x380] ;  /* 0x0000e000ff027b82 */ /* 0x000e220000000a00 */
[----:B------:R-:W1:Y:S01]  /*00e0*/  LDCU.64 UR4, c[0x0][0x358] ;  /* 0x00006b00ff0477ac */ /* 0x000e620008000a00 */
[----:B------:R-:W-:Y:S01]  /*00f0*/  IMAD R7, R0, UR7, R5 ;  /* 0x0000000700077c24 */ /* 0x000fe2000f8e0205 */
[----:B------:R-:W2:Y:S05]  /*0100*/  LDCU UR6, c[0x0][0x388] ;  /* 0x00007100ff0677ac */ /* 0x000eaa0008000800 */
[----:B------:R-:W3:Y:S01]  /*0110*/  LDC.64 R4, c[0x0][0x390] ;  /* 0x0000e400ff047b82 */ /* 0x000ee20000000a00 */
[----:B0-----:R-:W-:-:S06]  /*0120*/  IMAD.WIDE.U32 R2, R7, 0x4, R2 ;  /* 0x0000000407027825 */ /* 0x001fcc00078e0002 */
[----:B-1----:R-:W2:Y:S01]  /*0130*/  LDG.E R2, desc[UR4][R2.64] ;  /* 0x0000000402027981 */ /* 0x002ea2000c1e1900 */
[----:B---3--:R-:W-:-:S04]  /*0140*/  IMAD.WIDE.U32 R4, R7, 0x4, R4 ;  /* 0x0000000407047825 */ /* 0x008fc800078e0004 */
[----:B--2---:R-:W-:-:S05]  /*0150*/  FMUL R7, R2, UR6 ;  /* 0x0000000602077c20 */ /* 0x004fca0008400000 */
[----:B------:R-:W-:Y:S01]  /*0160*/  STG.E desc[UR4][R4.64], R7 ;  /* 0x0000000704007986 */ /* 0x000fe2000c101904 */
[----:B------:R-:W-:Y:S05]  /*0170*/  EXIT ;  /* 0x000000000000794d */ /* 0x000fea0003800000 */
.L_x_15:
        /* <DEDUP_REMOVED lines=16> */
.L_x_26:


//--------------------- .text._ZN5cntns14mat_mul_kernelEPKfS1_Pfii --------------------------
	.section	.text._ZN5cntns14mat_mul_kernelEPKfS1_Pfii,"ax",@progbits
	.align	128
        .global         _ZN5cntns14mat_mul_kernelEPKfS1_Pfii
        .type           _ZN5cntns14mat_mul_kernelEPKfS1_Pfii,@function
        .size           _ZN5cntns14mat_mul_kernelEPKfS1_Pfii,(.L_x_27 - _ZN5cntns14mat_mul_kernelEPKfS1_Pfii)
        .other          _ZN5cntns14mat_mul_kernelEPKfS1_Pfii,@"STO_CUDA_ENTRY STV_DEFAULT"
_ZN5cntns14mat_mul_kernelEPKfS1_Pfii:
.text._ZN5cntns14mat_mul_kernelEPKfS1_Pfii:
        /* <DEDUP_REMOVED lines=15> */
[----:B------:R-:W-:-:S06]  /*00f0*/  IMAD R9, R0, UR7, R7 ;  /* 0x0000000700097c24 */ /* 0x000fcc000f8e0207 */
[----:B------:R-:W2:Y:S08]  /*0100*/  LDC.64 R4, c[0x0][0x388] ;  /* 0x0000e200ff047b82 */ /* 0x000eb00000000a00 */
[----:B------:R-:W3:Y:S01]  /*0110*/  LDC.64 R6, c[0x0][0x390] ;  /* 0x0000e400ff067b82 */ /* 0x000ee20000000a00 */
[----:B0-----:R-:W-:-:S06]  /*0120*/  IMAD.WIDE.U32 R2, R9, 0x4, R2 ;  /* 0x0000000409027825 */ /* 0x001fcc00078e0002 */
[----:B-1----:R-:W4:Y:S01]  /*0130*/  LDG.E R2, desc[UR4][R2.64] ;  /* 0x0000000402027981 */ /* 0x002f22000c1e1900 */
[----:B--2---:R-:W-:-:S06]  /*0140*/  IMAD.WIDE.U32 R4, R9, 0x4, R4 ;  /* 0x0000000409047825 */ /* 0x004fcc00078e0004 */
[----:B------:R-:W4:Y:S01]  /*0150*/  LDG.E R5, desc[UR4][R4.64] ;  /* 0x0000000404057981 */ /* 0x000f22000c1e1900 */
[----:B---3--:R-:W-:-:S04]  /*0160*/  IMAD.WIDE.U32 R6, R9, 0x4, R6 ;  /* 0x0000000409067825 */ /* 0x008fc800078e0006 */
[----:B----4-:R-:W-:-:S05]  /*0170*/  FMUL R9, R2, R5 ;  /* 0x0000000502097220 */ /* 0x010fca0000400000 */
[----:B------:R-:W-:Y:S01]  /*0180*/  STG.E desc[UR4][R6.64], R9 ;  /* 0x0000000906007986 */ /* 0x000fe2000c101904 */
[----:B------:R-:W-:Y:S05]  /*0190*/  EXIT ;  /* 0x000000000000794d */ /* 0x000fea0003800000 */
.L_x_16:
        /* <DEDUP_REMOVED lines=14> */
.L_x_27:


//--------------------- .text._ZN5cntns14mat_sub_kernelEPKfS1_Pfii --------------------------
	.section	.text._ZN5cntns14mat_sub_kernelEPKfS1_Pfii,"ax",@progbits
	.align	128
        .global         _ZN5cntns14mat_sub_kernelEPKfS1_Pfii
        .type           _ZN5cntns14mat_sub_kernelEPKfS1_Pfii,@function
        .size           _ZN5cntns14mat_sub_kernelEPKfS1_Pfii,(.L_x_28 - _ZN5cntns14mat_sub_kernelEPKfS1_Pfii)
        .other          _ZN5cntns14mat_sub_kernelEPKfS1_Pfii,@"STO_CUDA_ENTRY STV_DEFAULT"
_ZN5cntns14mat_sub_kernelEPKfS1_Pfii:
.text._ZN5cntns14mat_sub_kernelEPKfS1_Pfii:
        /* <DEDUP_REMOVED lines=23> */
[----:B----4-:R-:W-:-:S05]  /*0170*/  FADD R9, R2, -R5 ;  /* 0x8000000502097221 */ /* 0x010fca0000000000 */
[----:B------:R-:W-:Y:S01]  /*0180*/  STG.E desc[UR4][R6.64], R9 ;  /* 0x0000000906007986 */ /* 0x000fe2000c101904 */
[----:B------:R-:W-:Y:S05]  /*0190*/  EXIT ;  /* 0x000000000000794d */ /* 0x000fea0003800000 */
.L_x_17:
        /* <DEDUP_REMOVED lines=14> */
.L_x_28:


//--------------------- .text._ZN5cntns28mat_outer_product_add_kernelEPfPKfS2_ii --------------------------
	.section	.text._ZN5cntns28mat_outer_product_add_kernelEPfPKfS2_ii,"ax",@progbits
	.align	128
        .global         _ZN5cntns28mat_outer_product_add_kernelEPfPKfS2_ii
        .type           _ZN5cntns28mat_outer_product_add_kernelEPfPKfS2_ii,@function
        .size           _ZN5cntns28mat_outer_product_add_kernelEPfPKfS2_ii,(.L_x_29 - _ZN5cntns28mat_outer_product_add_kernelEPfPKfS2_ii)
        .other          _ZN5cntns28mat_outer_product_add_kernelEPfPKfS2_ii,@"STO_CUDA_ENTRY STV_DEFAULT"
_ZN5cntns28mat_outer_product_add_kernelEPfPKfS2_ii:
.text._ZN5cntns28mat_outer_product_add_kernelEPfPKfS2_ii:
        /* <DEDUP_REMOVED lines=22> */
[----:B---3--:R-:W-:-:S05]  /*0160*/  IMAD.WIDE.U32 R6, R11, 0x4, R6 ;  /* 0x000000040b067825 */ /* 0x008fca00078e0006 */
[----:B------:R-:W4:Y:S02]  /*0170*/  LDG.E R9, desc[UR4][R6.64] ;  /* 0x0000000406097981 */ /* 0x000f24000c1e1900 */
[----:B----4-:R-:W-:-:S05]  /*0180*/  FFMA R9, R2, R5, R9 ;  /* 0x0000000502097223 */ /* 0x010fca0000000009 */
[----:B------:R-:W-:Y:S01]  /*0190*/  STG.E desc[UR4][R6.64], R9 ;  /* 0x0000000906007986 */ /* 0x000fe2000c101904 */
[----:B------:R-:W-:Y:S05]  /*01a0*/  EXIT ;  /* 0x000000000000794d */ /* 0x000fea0003800000 */
.L_x_18:
        /* <DEDUP_REMOVED lines=13> */
.L_x_29:


//--------------------- .text._ZN5cntns16transpose_kernelEPKfPfii --------------------------
	.section	.text._ZN5cntns16transpose_kernelEPKfPfii,"ax",@progbits
	.align	128
        .global         _ZN5cntns16transpose_kernelEPKfPfii
        .type           _ZN5cntns16transpose_kernelEPKfPfii,@function
        .size           _ZN5cntns16transpose_kernelEPKfPfii,(.L_x_30 - _ZN5cntns16transpose_kernelEPKfPfii)
        .other          _ZN5cntns16transpose_kernelEPKfPfii,@"STO_CUDA_ENTRY STV_DEFAULT"
_ZN5cntns16transpose_kernelEPKfPfii:
.text._ZN5cntns16transpose_kernelEPKfPfii:
        /* <DEDUP_REMOVED lines=15> */
[----:B------:R-:W-:-:S04]  /*00f0*/  IMAD R5, R0, UR7, R7 ;  /* 0x0000000700057c24 */ /* 0x000fc8000f8e0207 */
[----:B0-----:R-:W-:Y:S02]  /*0100*/  IMAD.WIDE.U32 R2, R5, 0x4, R2 ;  /* 0x0000000405027825 */ /* 0x001fe400078e0002 */
[----:B------:R-:W0:Y:S04]  /*0110*/  LDC.64 R4, c[0x0][0x388] ;  /* 0x0000e200ff047b82 */ /* 0x000e280000000a00 */
[----:B-1----:R-:W2:Y:S01]  /*0120*/  LDG.E R3, desc[UR4][R2.64] ;  /* 0x0000000402037981 */ /* 0x002ea2000c1e1900 */
[----:B------:R-:W-:-:S04]  /*0130*/  IMAD R7, R7, UR6, R0 ;  /* 0x0000000607077c24 */ /* 0x000fc8000f8e0200 */
[----:B0-----:R-:W-:-:S05]  /*0140*/  IMAD.WIDE.U32 R4, R7, 0x4, R4 ;  /* 0x0000000407047825 */ /* 0x001fca00078e0004 */
[----:B--2---:R-:W-:Y:S01]  /*0150*/  STG.E desc[UR4][R4.64], R3 ;  /* 0x0000000304007986 */ /* 0x004fe2000c101904 */
[----:B------:R-:W-:Y:S05]  /*0160*/  EXIT ;  /* 0x000000000000794d */ /* 0x000fea0003800000 */
.L_x_19:
        /* <DEDUP_REMOVED lines=9> */
.L_x_30:


//--------------------- .text._ZN5cntns14mat_add_kernelEPKfS1_Pfii --------------------------
	.section	.text._ZN5cntns14mat_add_kernelEPKfS1_Pfii,"ax",@progbits
	.align	128
        .global         _ZN5cntns14mat_add_kernelEPKfS1_Pfii
        .type           _ZN5cntns14mat_add_kernelEPKfS1_Pfii,@function
        .size           _ZN5cntns14mat_add_kernelEPKfS1_Pfii,(.L_x_31 - _ZN5cntns14mat_add_kernelEPKfS1_Pfii)
        .other          _ZN5cntns14mat_add_kernelEPKfS1_Pfii,@"STO_CUDA_ENTRY STV_DEFAULT"
_ZN5cntns14mat_add_kernelEPKfS1_Pfii:
.text._ZN5cntns14mat_add_kernelEPKfS1_Pfii:
        /* <DEDUP_REMOVED lines=23> */
[----:B----4-:R-:W-:-:S05]  /*0170*/  FADD R9, R2, R5 ;  /* 0x0000000502097221 */ /* 0x010fca0000000000 */
[----:B------:R-:W-:Y:S01]  /*0180*/  STG.E desc[UR4][R6.64], R9 ;  /* 0x0000000906007986 */ /* 0x000fe2000c101904 */
[----:B------:R-:W-:Y:S05]  /*0190*/  EXIT ;  /* 0x000000000000794d */ /* 0x000fea0003800000 */
.L_x_20:
        /* <DEDUP_REMOVED lines=14> */
.L_x_31:


//--------------------- .text._ZN5cntns15mat_fill_kernelEPffii --------------------------
	.section	.text._ZN5cntns15mat_fill_kernelEPffii,"ax",@progbits
	.align	128
        .global         _ZN5cntns15mat_fill_kernelEPffii
        .type           _ZN5cntns15mat_fill_kernelEPffii,@function
        .size           _ZN5cntns15mat_fill_kernelEPffii,(.L_x_32 - _ZN5cntns15mat_fill_kernelEPffii)
        .other          _ZN5cntns15mat_fill_kernelEPffii,@"STO_CUDA_ENTRY STV_DEFAULT"
_ZN5cntns15mat_fill_kernelEPffii:
.text._ZN5cntns15mat_fill_kernelEPffii:
        /* <DEDUP_REMOVED lines=16> */
[----:B------:R-:W-:-:S06]  /*0100*/  IMAD R5, R0, UR6, R5 ;  /* 0x0000000600057c24 */ /* 0x000fcc000f8e0205 */
[----:B------:R-:W1:Y:S01]  /*0110*/  LDC R7, c[0x0][0x388] ;  /* 0x0000e200ff077b82 */ /* 0x000e620000000800 */
[----:B0-----:R-:W-:-:S05]  /*0120*/  IMAD.WIDE.U32 R2, R5, 0x4, R2 ;  /* 0x0000000405027825 */ /* 0x001fca00078e0002 */
[----:B-1----:R-:W-:Y:S01]  /*0130*/  STG.E desc[UR4][R2.64], R7 ;  /* 0x0000000702007986 */ /* 0x002fe2000c101904 */
[----:B------:R-:W-:Y:S05]  /*0140*/  EXIT ;  /* 0x000000000000794d */ /* 0x000fea0003800000 */
.L_x_21:
        /* <DEDUP_REMOVED lines=11> */
.L_x_32:


//--------------------- .text._ZN5cntns20mat_randomize_kernelEPfffii --------------------------
	.section	.text._ZN5cntns20mat_randomize_kernelEPfffii,"ax",@progbits
	.align	128
        .global         _ZN5cntns20mat_randomize_kernelEPfffii
        .type           _ZN5cntns20mat_randomize_kernelEPfffii,@function
        .size           _ZN5cntns20mat_randomize_kernelEPfffii,(.L_x_33 - _ZN5cntns20mat_randomize_kernelEPfffii)
        .other          _ZN5cntns20mat_randomize_kernelEPfffii,@"STO_CUDA_ENTRY STV_DEFAULT"
_ZN5cntns20mat_randomize_kernelEPfffii:
.text._ZN5cntns20mat_randomize_kernelEPfffii:
[----:B------:R-:W-:Y:S01]  /*0000*/  LDC R1, c[0x0][0x37c] ;  /* 0x0000df00ff017b82 */ /* 0x000fe20000000800 */
[----:B------:R-:W0:Y:S07]  /*0010*/  S2R R0, SR_TID.Y ;  /* 0x0000000000007919 */ /* 0x000e2e0000002200 */
[----:B------:R-:W0:Y:S01]  /*0020*/  S2UR UR4, SR_CTAID.Y ;  /* 0x00000000000479c3 */ /* 0x000e220000002600 */
[----:B------:R-:W1:Y:S07]  /*0030*/  S2R R3, SR_TID.X ;  /* 0x0000000000037919 */ /* 0x000e6e0000002100 */
[----:B------:R-:W0:Y:S08]  /*0040*/  LDC R7, c[0x0][0x364] ;  /* 0x0000d900ff077b82 */ /* 0x000e300000000800 */
[----:B------:R-:W1:Y:S08]  /*0050*/  S2UR UR5, SR_CTAID.X ;  /* 0x00000000000579c3 */ /* 0x000e700000002500 */
[----:B------:R-:W1:Y:S01]  /*0060*/  LDC R2, c[0x0][0x360] ;  /* 0x0000d800ff027b82 */ /* 0x000e620000000800 */
[----:B0-----:R-:W-:-:S02]  /*0070*/  IMAD R7, R7, UR4, R0 ;  /* 0x0000000407077c24 */ /* 0x001fc4000f8e0200 */
[----:B-1----:R-:W-:Y:S01]  /*0080*/  IMAD R0, R2, UR5, R3 ;  /* 0x0000000502007c24 */ /* 0x002fe2000f8e0203 */
[----:B------:R-:W-:Y:S01]  /*0090*/  CS2R R2, SR_CLOCKLO ;  /* 0x0000000000027805 */ /* 0x000fe20000015000 */
[----:B------:R-:W0:Y:S03]  /*00a0*/  LDCU.64 UR6, c[0x0][0x390] ;  /* 0x00007200ff0677ac */ /* 0x000e260008000a00 */
[----:B0-----:R-:W-:-:S04]  /*00b0*/  ISETP.GE.U32.AND P0, PT, R0, UR7, PT ;  /* 0x0000000700007c0c */ /* 0x001fc8000bf06070 */
[----:B------:R-:W-:-:S13]  /*00c0*/  ISETP.GE.U32.OR P0, PT, R7, UR6, P0 ;  /* 0x0000000607007c0c */ /* 0x000fda0008706470 */
[----:B------:R-:W-:Y:S05]  /*00d0*/  @P0 EXIT ;  /* 0x000000000000094d */ /* 0x000fea0003800000 */
[----:B------:R-:W-:Y:S01]  /*00e0*/  IADD3 R2, P0, P1, R2, R0, R7 ;  /* 0x0000000002027210 */ /* 0x000fe2000791e007 */
[----:B------:R-:W0:Y:S03]  /*00f0*/  LDCU.64 UR4, c[0x0][0x358] ;  /* 0x00006b00ff0477ac */ /* 0x000e260008000a00 */
[----:B------:R-:W-:Y:S02]  /*0100*/  LOP3.LUT R2, R2, 0xaad26b49, RZ, 0x3c, !PT ;  /* 0xaad26b4902027812 */ /* 0x000fe400078e3cff */
[----:B------:R-:W-:-:S03]  /*0110*/  IADD3.X R6, PT, PT, R3, RZ, RZ, P0, P1 ;  /* 0x000000ff03067210 */ /* 0x000fc600007e24ff */
[----:B------:R-:W-:Y:S01]  /*0120*/  IMAD R9, R2, 0x4182bed5, RZ ;  /* 0x4182bed502097824 */ /* 0x000fe200078e02ff */
[----:B------:R-:W-:-:S03]  /*0130*/  LOP3.LUT R6, R6, 0xf7dcefdd, RZ, 0x3c, !PT ;  /* 0xf7dcefdd06067812 */ /* 0x000fc600078e3cff */
[C---:B------:R-:W-:Y:S02]  /*0140*/  VIADD R2, R9.reuse, 0x75bcd15 ;  /* 0x075bcd1509027836 */ /* 0x040fe40000000000 */
[----:B------:R-:W-:Y:S02]  /*0150*/  VIADD R8, R9, 0x583f19 ;  /* 0x00583f1909087836 */ /* 0x000fe40000000000 */
[----:B------:R-:W-:Y:S01]  /*0160*/  IMAD R6, R6, -0x658354e5, R9 ;  /* 0x9a7cab1b06067824 */ /* 0x000fe200078e0209 */
[----:B------:R-:W-:Y:S01]  /*0170*/  SHF.R.U32.HI R5, RZ, 0x2, R2 ;  /* 0x00000002ff057819 */ /* 0x000fe20000011602 */
[----:B------:R-:W-:Y:S01]  /*0180*/  IMAD R9, R7, UR7, R0 ;  /* 0x0000000707097c24 */ /* 0x000fe2000f8e0200 */
[----:B------:R-:W-:Y:S02]  /*0190*/  SHF.L.U32 R11, R8, 0x4, RZ ;  /* 0x00000004080b7819 */ /* 0x000fe400000006ff */
[----:B------:R-:W-:Y:S02]  /*01a0*/  LOP3.LUT R10, R5, R2, RZ, 0x3c, !PT ;  /* 0x00000002050a7212 */ /* 0x000fe400078e3cff */
[----:B------:R-:W1:Y:S03]  /*01b0*/  LDC.64 R2, c[0x0][0x388] ;  /* 0x0000e200ff027b82 */ /* 0x000e660000000a00 */
[----:B------:R-:W-:-:S05]  /*01c0*/  IMAD.SHL.U32 R12, R10, 0x2, RZ ;  /* 0x000000020a0c7824 */ /* 0x000fca00078e00ff */
[----:B------:R-:W2:Y:S01]  /*01d0*/  LDC.64 R4, c[0x0][0x380] ;  /* 0x0000e000ff047b82 */ /* 0x000ea20000000a00 */
[----:B------:R-:W-:-:S04]  /*01e0*/  LOP3.LUT R11, R8, R11, R12, 0x96, !PT ;  /* 0x0000000b080b7212 */ /* 0x000fc800078e960c */
[----:B------:R-:W-:-:S04]  /*01f0*/  LOP3.LUT R11, R11, R10, RZ, 0x3c, !PT ;  /* 0x0000000a0b0b7212 */ /* 0x000fc800078e3cff */
[----:B------:R-:W-:Y:S01]  /*0200*/  IADD3 R6, PT, PT, R6, 0x6a788e, R11 ;  /* 0x006a788e06067810 */ /* 0x000fe20007ffe00b */
[----:B------:R-:W-:-:S03]  /*0210*/  HFMA2 R11, -RZ, RZ, 0.1171875, 0 ;  /* 0x2f800000ff0b7431 */ /* 0x000fc600000001ff */
[----:B------:R-:W-:Y:S01]  /*0220*/  I2FP.F32.U32 R6, R6 ;  /* 0x0000000600067245 */ /* 0x000fe20000201000 */
[----:B-1----:R-:W-:-:S04]  /*0230*/  FADD R3, R3, -R2 ;  /* 0x8000000203037221 */ /* 0x002fc80000000000 */
[----:B------:R-:W-:Y:S01]  /*0240*/  FFMA R7, R6, R11, 1.1641532182693481445e-10 ;  /* 0x2f00000006077423 */ /* 0x000fe2000000000b */
[----:B--2---:R-:W-:-:S04]  /*0250*/  IMAD.WIDE.U32 R4, R9, 0x4, R4 ;  /* 0x0000000409047825 */ /* 0x004fc800078e0004 */
[----:B------:R-:W-:-:S05]  /*0260*/  FFMA R3, R7, R3, R2 ;  /* 0x0000000307037223 */ /* 0x000fca0000000002 */
[----:B0-----:R-:W-:Y:S01]  /*0270*/  STG.E desc[UR4][R4.64], R3 ;  /* 0x0000000304007986 */ /* 0x001fe2000c101904 */
[----:B------:R-:W-:Y:S05]  /*0280*/  EXIT ;  /* 0x000000000000794d */ /* 0x000fea0003800000 */
.L_x_22:
        /* <DEDUP_REMOVED lines=15> */
.L_x_33:


//--------------------- .nv.global.init           --------------------------
	.section	.nv.global.init,"aw",@progbits
	.align	4
.nv.global.init:
	.type		mrg32k3aM1SubSeq,@object
	.size		mrg32k3aM1SubSeq,(mrg32k3aM2SubSeq - mrg32k3aM1SubSeq)
mrg32k3aM1SubSeq:
        /*0000*/ 	.byte	0x0b, 0xcc, 0xee, 0x04, 0x73, 0x29, 0x8b, 0x6f, 0xf6, 0x53, 0x03, 0xf6, 0x23, 0xf6, 0xea, 0xda
        /* <DEDUP_REMOVED lines=125> */
	.type		mrg32k3aM2SubSeq,@object
	.size		mrg32k3aM2SubSeq,(mrg32k3aM1 - mrg32k3aM2SubSeq)
mrg32k3aM2SubSeq:
        /* <DEDUP_REMOVED lines=126> */
	.type		mrg32k3aM1,@object
	.size		mrg32k3aM1,(mrg32k3aM1Seq - mrg32k3aM1)
mrg32k3aM1:
        /* <DEDUP_REMOVED lines=144> */
	.type		mrg32k3aM1Seq,@object
	.size		mrg32k3aM1Seq,(mrg32k3aM2 - mrg32k3aM1Seq)
mrg32k3aM1Seq:
        /* <DEDUP_REMOVED lines=144> */
	.type		mrg32k3aM2,@object
	.size		mrg32k3aM2,(mrg32k3aM2Seq - mrg32k3aM2)
mrg32k3aM2:
        /* <DEDUP_REMOVED lines=144> */
	.type		mrg32k3aM2Seq,@object
	.size		mrg32k3aM2Seq,(precalc_xorwow_matrix - mrg32k3aM2Seq)
mrg32k3aM2Seq:
        /* <DEDUP_REMOVED lines=144> */
	.type		precalc_xorwow_matrix,@object
	.size		precalc_xorwow_matrix,(precalc_xorwow_offset_matrix - precalc_xorwow_matrix)
precalc_xorwow_matrix:
        /* <DEDUP_REMOVED lines=6400> */
	.type		precalc_xorwow_offset_matrix,@object
	.size		precalc_xorwow_offset_matrix,(.L_1 - precalc_xorwow_offset_matrix)
precalc_xorwow_offset_matrix:
        /* <DEDUP_REMOVED lines=6400> */
.L_1:


//--------------------- .nv.shared.reserved.0     --------------------------
	.section	.nv.shared.reserved.0,"aw",@nobits
	.weak		__nv_reservedSMEM_offset_0_alias
	.size		__nv_reservedSMEM_offset_0_alias, 0, 64
	.other		__nv_reservedSMEM_offset_0_alias,@"STO_CUDA_RESERVED_SHARED STV_DEFAULT"
__nv_reservedSMEM_offset_0_alias:
	.zero		0
	.zero		64


//--------------------- .nv.constant0._ZN5cntns28mat_transpose_vec_mul_kernelEPKfS1_Pfii --------------------------
	.section	.nv.constant0._ZN5cntns28mat_transpose_vec_mul_kernelEPKfS1_Pfii,"a",@progbits
	.sectionflags	@""
	.align	4
.nv.constant0._ZN5cntns28mat_transpose_vec_mul_kernelEPKfS1_Pfii:
	.zero		928


//--------------------- .nv.constant0._ZN5cntns18mat_vec_mul_kernelEPKfS1_Pfii --------------------------
	.section	.nv.constant0._ZN5cntns18mat_vec_mul_kernelEPKfS1_Pfii,"a",@progbits
	.sectionflags	@""
	.align	4
.nv.constant0._ZN5cntns18mat_vec_mul_kernelEPKfS1_Pfii:
	.zero		928


//--------------------- .nv.constant0._ZN5cntns20mat_scalar_eq_kernelEPffii --------------------------
	.section	.nv.constant0._ZN5cntns20mat_scalar_eq_kernelEPffii,"a",@progbits
	.sectionflags	@""
	.align	4
.nv.constant0._ZN5cntns20mat_scalar_eq_kernelEPffii:
	.zero		916


//--------------------- .nv.constant0._ZN5cntns17mat_scalar_kernelEPKffPfii --------------------------
	.section	.nv.constant0._ZN5cntns17mat_scalar_kernelEPKffPfii,"a",@progbits
	.sectionflags	@""
	.align	4
.nv.constant0._ZN5cntns17mat_scalar_kernelEPKffPfii:
	.zero		928


//--------------------- .nv.constant0._ZN5cntns14mat_mul_kernelEPKfS1_Pfii --------------------------
	.section	.nv.constant0._ZN5cntns14mat_mul_kernelEPKfS1_Pfii,"a",@progbits
	.sectionflags	@""
	.align	4
.nv.constant0._ZN5cntns14mat_mul_kernelEPKfS1_Pfii:
	.zero		928


//--------------------- .nv.constant0._ZN5cntns14mat_sub_kernelEPKfS1_Pfii --------------------------
	.section	.nv.constant0._ZN5cntns14mat_sub_kernelEPKfS1_Pfii,"a",@progbits
	.sectionflags	@""
	.align	4
.nv.constant0._ZN5cntns14mat_sub_kernelEPKfS1_Pfii:
	.zero		928


//--------------------- .nv.constant0._ZN5cntns28mat_outer_product_add_kernelEPfPKfS2_ii --------------------------
	.section	.nv.constant0._ZN5cntns28mat_outer_product_add_kernelEPfPKfS2_ii,"a",@progbits
	.sectionflags	@""
	.align	4
.nv.constant0._ZN5cntns28mat_outer_product_add_kernelEPfPKfS2_ii:
	.zero		928


//--------------------- .nv.constant0._ZN5cntns16transpose_kernelEPKfPfii --------------------------
	.section	.nv.constant0._ZN5cntns16transpose_kernelEPKfPfii,"a",@progbits
	.sectionflags	@""
	.align	4
.nv.constant0._ZN5cntns16transpose_kernelEPKfPfii:
	.zero		920


//--------------------- .nv.constant0._ZN5cntns14mat_add_kernelEPKfS1_Pfii --------------------------
	.section	.nv.constant0._ZN5cntns14mat_add_kernelEPKfS1_Pfii,"a",@progbits
	.sectionflags	@""
	.align	4
.nv.constant0._ZN5cntns14mat_add_kernelEPKfS1_Pfii:
	.zero		928


//--------------------- .nv.constant0._ZN5cntns15mat_fill_kernelEPffii --------------------------
	.section	.nv.constant0._ZN5cntns15mat_fill_kernelEPffii,"a",@progbits
	.sectionflags	@""
	.align	4
.nv.constant0._ZN5cntns15mat_fill_kernelEPffii:
	.zero		916


//--------------------- .nv.constant0._ZN5cntns20mat_randomize_kernelEPfffii --------------------------
	.section	.nv.constant0._ZN5cntns20mat_randomize_kernelEPfffii,"a",@progbits
	.sectionflags	@""
	.align	4
.nv.constant0._ZN5cntns20mat_randomize_kernelEPfffii:
	.zero		920


//--------------------- SYMBOLS --------------------------

	.type		.nv.reservedSmem.offset0,@object
	.size		.nv.reservedSmem.offset0,0x4
